//
// Generated by NVIDIA NVVM Compiler
//
// Compiler Build ID: CL-36424714
// Cuda compilation tools, release 13.0, V13.0.88
// Based on NVVM 20.0.0
//

.version 9.0
.target sm_100
.address_size 64

	// .globl	_Z22basic_pipelined_kernelPfS_i
// _ZZ14pipelined_gemmPfS_S_iE2As has been demoted
// _ZZ14pipelined_gemmPfS_S_iE2Bs has been demoted
.extern .shared .align 16 .b8 sMem[];
.extern .shared .align 16 .b8 shared_mem[];

.visible .entry _Z22basic_pipelined_kernelPfS_i(
	.param .u64 .ptr .align 1 _Z22basic_pipelined_kernelPfS_i_param_0,
	.param .u64 .ptr .align 1 _Z22basic_pipelined_kernelPfS_i_param_1,
	.param .u32 _Z22basic_pipelined_kernelPfS_i_param_2
)
{
	.reg .pred 	%p<39>;
	.reg .b32 	%r<83>;
	.reg .b32 	%f<19>;
	.reg .b64 	%rd<29>;

	ld.param.u64 	%rd3, [_Z22basic_pipelined_kernelPfS_i_param_0];
	ld.param.u64 	%rd4, [_Z22basic_pipelined_kernelPfS_i_param_1];
	ld.param.u32 	%r45, [_Z22basic_pipelined_kernelPfS_i_param_2];
	cvta.to.global.u64 	%rd1, %rd4;
	cvta.to.global.u64 	%rd2, %rd3;
	mov.u32 	%r46, %ntid.x;
	mov.u32 	%r47, %tid.x;
	mov.u32 	%r3, %ctaid.x;
	mad.lo.s32 	%r74, %r3, %r46, %r47;
	setp.ge.s32 	%p4, %r74, %r45;
	setp.ge.u32 	%p5, %r47, %r46;
	shl.b32 	%r48, %r47, 2;
	mov.u32 	%r81, sMem;
	add.s32 	%r5, %r81, %r48;
	or.pred  	%p6, %p4, %p5;
	@%p6 bra 	$L__BB0_2;
	mul.wide.s32 	%rd5, %r74, 4;
	add.s64 	%rd6, %rd2, %rd5;
	ld.global.f32 	%f1, [%rd6];
	st.shared.f32 	[%r5], %f1;
$L__BB0_2:
	bar.sync 	0;
	sub.s32 	%r6, %r45, %r46;
	setp.gt.u32 	%p7, %r46, %r6;
	@%p7 bra 	$L__BB0_29;
	div.u32 	%r52, %r6, %r46;
	max.u32 	%r7, %r52, 1;
	and.b32  	%r8, %r7, 3;
	setp.lt.u32 	%p8, %r52, 4;
	@%p8 bra 	$L__BB0_22;
	shl.b32 	%r9, %r46, 2;
	add.s32 	%r10, %r5, %r9;
	add.s32 	%r53, %r3, 2;
	mad.lo.s32 	%r72, %r46, %r53, %r47;
	add.s32 	%r54, %r3, 3;
	mad.lo.s32 	%r71, %r46, %r54, %r47;
	add.s32 	%r55, %r3, 4;
	mad.lo.s32 	%r70, %r46, %r55, %r47;
	mad.lo.s32 	%r56, %r46, %r3, %r46;
	add.s32 	%r69, %r47, %r56;
	and.b32  	%r57, %r7, -4;
	neg.s32 	%r68, %r57;
$L__BB0_5:
	setp.lt.u32 	%p9, %r47, %r46;
	setp.lt.s32 	%p10, %r69, %r45;
	and.pred  	%p1, %p10, %p9;
	not.pred 	%p11, %p1;
	@%p11 bra 	$L__BB0_7;
	mul.wide.s32 	%rd7, %r69, 4;
	add.s64 	%rd8, %rd2, %rd7;
	ld.global.f32 	%f2, [%rd8];
	st.shared.f32 	[%r10], %f2;
$L__BB0_7:
	setp.ge.u32 	%p12, %r47, %r46;
	bar.sync 	0;
	setp.ge.s32 	%p13, %r74, %r45;
	or.pred  	%p14, %p13, %p12;
	@%p14 bra 	$L__BB0_9;
	ld.shared.f32 	%f3, [%r5];
	fma.rn.f32 	%f4, %f3, 0f40000000, 0f3F800000;
	mul.wide.s32 	%rd9, %r74, 4;
	add.s64 	%rd10, %rd1, %rd9;
	st.global.f32 	[%rd10], %f4;
$L__BB0_9:
	setp.lt.u32 	%p15, %r47, %r46;
	bar.sync 	0;
	add.s32 	%r22, %r74, %r46;
	setp.lt.s32 	%p16, %r72, %r45;
	and.pred  	%p2, %p16, %p15;
	not.pred 	%p17, %p2;
	@%p17 bra 	$L__BB0_11;
	mul.wide.s32 	%rd11, %r72, 4;
	add.s64 	%rd12, %rd2, %rd11;
	ld.global.f32 	%f5, [%rd12];
	st.shared.f32 	[%r5], %f5;
$L__BB0_11:
	bar.sync 	0;
	@%p11 bra 	$L__BB0_13;
	ld.shared.f32 	%f6, [%r10];
	fma.rn.f32 	%f7, %f6, 0f40000000, 0f3F800000;
	mul.wide.s32 	%rd13, %r69, 4;
	add.s64 	%rd14, %rd1, %rd13;
	st.global.f32 	[%rd14], %f7;
$L__BB0_13:
	setp.lt.u32 	%p19, %r47, %r46;
	bar.sync 	0;
	add.s32 	%r23, %r22, %r46;
	setp.lt.s32 	%p20, %r71, %r45;
	and.pred  	%p3, %p20, %p19;
	not.pred 	%p21, %p3;
	@%p21 bra 	$L__BB0_15;
	mul.wide.s32 	%rd15, %r71, 4;
	add.s64 	%rd16, %rd2, %rd15;
	ld.global.f32 	%f8, [%rd16];
	st.shared.f32 	[%r10], %f8;
$L__BB0_15:
	bar.sync 	0;
	@%p17 bra 	$L__BB0_17;
	ld.shared.f32 	%f9, [%r5];
	fma.rn.f32 	%f10, %f9, 0f40000000, 0f3F800000;
	mul.wide.s32 	%rd17, %r72, 4;
	add.s64 	%rd18, %rd1, %rd17;
	st.global.f32 	[%rd18], %f10;
$L__BB0_17:
	setp.ge.u32 	%p23, %r47, %r46;
	bar.sync 	0;
	add.s32 	%r58, %r23, %r46;
	add.s32 	%r74, %r58, %r46;
	setp.ge.s32 	%p24, %r70, %r45;
	or.pred  	%p25, %p24, %p23;
	@%p25 bra 	$L__BB0_19;
	mul.wide.s32 	%rd19, %r70, 4;
	add.s64 	%rd20, %rd2, %rd19;
	ld.global.f32 	%f11, [%rd20];
	st.shared.f32 	[%r5], %f11;
$L__BB0_19:
	bar.sync 	0;
	@%p21 bra 	$L__BB0_21;
	ld.shared.f32 	%f12, [%r10];
	fma.rn.f32 	%f13, %f12, 0f40000000, 0f3F800000;
	mul.wide.s32 	%rd21, %r71, 4;
	add.s64 	%rd22, %rd1, %rd21;
	st.global.f32 	[%rd22], %f13;
$L__BB0_21:
	bar.sync 	0;
	add.s32 	%r72, %r72, %r9;
	add.s32 	%r71, %r71, %r9;
	add.s32 	%r70, %r70, %r9;
	add.s32 	%r69, %r69, %r9;
	add.s32 	%r68, %r68, 4;
	setp.ne.s32 	%p27, %r68, 0;
	@%p27 bra 	$L__BB0_5;
$L__BB0_22:
	setp.eq.s32 	%p28, %r8, 0;
	@%p28 bra 	$L__BB0_29;
	add.s32 	%r77, %r46, %r74;
	neg.s32 	%r76, %r8;
	shl.b32 	%r61, %r46, 2;
	mov.u32 	%r80, sMem;
	add.s32 	%r79, %r80, %r61;
	mov.u32 	%r78, %r74;
$L__BB0_24:
	.pragma "nounroll";
	mov.u32 	%r81, %r79;
	setp.ge.u32 	%p29, %r47, %r46;
	add.s32 	%r74, %r78, %r46;
	setp.ge.s32 	%p30, %r77, %r45;
	or.pred  	%p31, %p30, %p29;
	@%p31 bra 	$L__BB0_26;
	mul.wide.s32 	%rd23, %r77, 4;
	add.s64 	%rd24, %rd2, %rd23;
	ld.global.f32 	%f14, [%rd24];
	add.s32 	%r63, %r81, %r48;
	st.shared.f32 	[%r63], %f14;
$L__BB0_26:
	setp.ge.u32 	%p32, %r47, %r46;
	bar.sync 	0;
	setp.ge.s32 	%p33, %r78, %r45;
	or.pred  	%p34, %p33, %p32;
	@%p34 bra 	$L__BB0_28;
	add.s32 	%r65, %r80, %r48;
	ld.shared.f32 	%f15, [%r65];
	fma.rn.f32 	%f16, %f15, 0f40000000, 0f3F800000;
	mul.wide.s32 	%rd25, %r78, 4;
	add.s64 	%rd26, %rd1, %rd25;
	st.global.f32 	[%rd26], %f16;
$L__BB0_28:
	bar.sync 	0;
	add.s32 	%r77, %r77, %r46;
	add.s32 	%r76, %r76, 1;
	setp.ne.s32 	%p35, %r76, 0;
	mov.u32 	%r78, %r74;
	mov.u32 	%r79, %r80;
	mov.u32 	%r80, %r81;
	@%p35 bra 	$L__BB0_24;
$L__BB0_29:
	setp.ge.u32 	%p36, %r47, %r46;
	setp.ge.s32 	%p37, %r74, %r45;
	or.pred  	%p38, %p37, %p36;
	@%p38 bra 	$L__BB0_31;
	add.s32 	%r67, %r81, %r48;
	ld.shared.f32 	%f17, [%r67];
	fma.rn.f32 	%f18, %f17, 0f40000000, 0f3F800000;
	mul.wide.s32 	%rd27, %r74, 4;
	add.s64 	%rd28, %rd1, %rd27;
	st.global.f32 	[%rd28], %f18;
$L__BB0_31:
	ret;

}
	// .globl	_Z20non_pipelined_kernelPfS_i
.visible .entry _Z20non_pipelined_kernelPfS_i(
	.param .u64 .ptr .align 1 _Z20non_pipelined_kernelPfS_i_param_0,
	.param .u64 .ptr .align 1 _Z20non_pipelined_kernelPfS_i_param_1,
	.param .u32 _Z20non_pipelined_kernelPfS_i_param_2
)
{
	.reg .pred 	%p<2>;
	.reg .b32 	%r<6>;
	.reg .b32 	%f<3>;
	.reg .b64 	%rd<8>;

	ld.param.u64 	%rd1, [_Z20non_pipelined_kernelPfS_i_param_0];
	ld.param.u64 	%rd2, [_Z20non_pipelined_kernelPfS_i_param_1];
	ld.param.u32 	%r2, [_Z20non_pipelined_kernelPfS_i_param_2];
	mov.u32 	%r3, %tid.x;
	mov.u32 	%r4, %ctaid.x;
	mov.u32 	%r5, %ntid.x;
	mad.lo.s32 	%r1, %r4, %r5, %r3;
	setp.ge.s32 	%p1, %r1, %r2;
	@%p1 bra 	$L__BB1_2;
	cvta.to.global.u64 	%rd3, %rd1;
	cvta.to.global.u64 	%rd4, %rd2;
	mul.wide.s32 	%rd5, %r1, 4;
	add.s64 	%rd6, %rd3, %rd5;
	ld.global.f32 	%f1, [%rd6];
	fma.rn.f32 	%f2, %f1, 0f40000000, 0f3F800000;
	add.s64 	%rd7, %rd4, %rd5;
	st.global.f32 	[%rd7], %f2;
$L__BB1_2:
	ret;

}
	// .globl	_Z14pipelined_gemmPfS_S_i
.visible .entry _Z14pipelined_gemmPfS_S_i(
	.param .u64 .ptr .align 1 _Z14pipelined_gemmPfS_S_i_param_0,
	.param .u64 .ptr .align 1 _Z14pipelined_gemmPfS_S_i_param_1,
	.param .u64 .ptr .align 1 _Z14pipelined_gemmPfS_S_i_param_2,
	.param .u32 _Z14pipelined_gemmPfS_S_i_param_3
)
{
	.reg .pred 	%p<18>;
	.reg .b32 	%r<70>;
	.reg .b32 	%f<181>;
	.reg .b64 	%rd<20>;
	// demoted variable
	.shared .align 4 .b8 _ZZ14pipelined_gemmPfS_S_iE2As[1088];
	// demoted variable
	.shared .align 4 .b8 _ZZ14pipelined_gemmPfS_S_iE2Bs[1088];
	ld.param.u64 	%rd5, [_Z14pipelined_gemmPfS_S_i_param_0];
	ld.param.u64 	%rd6, [_Z14pipelined_gemmPfS_S_i_param_1];
	ld.param.u64 	%rd4, [_Z14pipelined_gemmPfS_S_i_param_2];
	ld.param.u32 	%r35, [_Z14pipelined_gemmPfS_S_i_param_3];
	cvta.to.global.u64 	%rd1, %rd6;
	cvta.to.global.u64 	%rd2, %rd5;
	mov.u32 	%r1, %tid.x;
	mov.u32 	%r2, %tid.y;
	mov.u32 	%r36, %ctaid.y;
	shl.b32 	%r37, %r36, 4;
	add.s32 	%r3, %r37, %r2;
	mov.u32 	%r38, %ctaid.x;
	shl.b32 	%r4, %r38, 4;
	add.s32 	%r5, %r4, %r1;
	setp.lt.s32 	%p1, %r35, 1;
	mov.f32 	%f180, 0f00000000;
	@%p1 bra 	$L__BB2_19;
	mul.lo.s32 	%r40, %r2, 68;
	mov.u32 	%r41, _ZZ14pipelined_gemmPfS_S_iE2As;
	add.s32 	%r6, %r41, %r40;
	shl.b32 	%r42, %r1, 2;
	add.s32 	%r7, %r6, %r42;
	mul.lo.s32 	%r8, %r35, %r3;
	mov.u32 	%r43, _ZZ14pipelined_gemmPfS_S_iE2Bs;
	add.s32 	%r10, %r43, %r42;
	add.s32 	%r9, %r10, %r40;
	add.s32 	%r11, %r35, -1;
	setp.lt.u32 	%p2, %r35, 17;
	mov.f32 	%f180, 0f00000000;
	mov.b32 	%r69, 0;
	@%p2 bra 	$L__BB2_13;
	shr.u32 	%r45, %r11, 4;
	add.s32 	%r46, %r45, 1;
	add.s32 	%r47, %r2, 16;
	mad.lo.s32 	%r48, %r35, %r47, %r1;
	add.s32 	%r66, %r48, %r4;
	shl.b32 	%r13, %r35, 5;
	mad.lo.s32 	%r49, %r2, %r35, %r1;
	add.s32 	%r65, %r49, %r4;
	add.s32 	%r64, %r1, %r8;
	and.b32  	%r50, %r46, 536870910;
	neg.s32 	%r62, %r50;
	mov.f32 	%f180, 0f00000000;
	mov.b32 	%r68, 16;
	mov.u32 	%r63, %r1;
	mov.u32 	%r67, %r2;
$L__BB2_3:
	setp.ge.u32 	%p3, %r3, %r35;
	mul.wide.s32 	%rd7, %r64, 4;
	add.s64 	%rd8, %rd2, %rd7;
	add.s64 	%rd3, %rd8, 64;
	setp.ge.s32 	%p4, %r63, %r35;
	mov.f32 	%f172, 0f00000000;
	or.pred  	%p5, %p3, %p4;
	@%p5 bra 	$L__BB2_5;
	ld.global.f32 	%f172, [%rd3+-64];
$L__BB2_5:
	st.shared.f32 	[%r7], %f172;
	mov.f32 	%f173, 0f00000000;
	max.s32 	%r51, %r5, %r67;
	setp.ge.s32 	%p6, %r51, %r35;
	@%p6 bra 	$L__BB2_7;
	mul.wide.s32 	%rd9, %r65, 4;
	add.s64 	%rd10, %rd1, %rd9;
	ld.global.f32 	%f173, [%rd10];
$L__BB2_7:
	st.shared.f32 	[%r9], %f173;
	bar.sync 	0;
	ld.shared.f32 	%f27, [%r6];
	ld.shared.f32 	%f28, [%r10];
	fma.rn.f32 	%f29, %f27, %f28, %f180;
	ld.shared.f32 	%f30, [%r6+4];
	ld.shared.f32 	%f31, [%r10+68];
	fma.rn.f32 	%f32, %f30, %f31, %f29;
	ld.shared.f32 	%f33, [%r6+8];
	ld.shared.f32 	%f34, [%r10+136];
	fma.rn.f32 	%f35, %f33, %f34, %f32;
	ld.shared.f32 	%f36, [%r6+12];
	ld.shared.f32 	%f37, [%r10+204];
	fma.rn.f32 	%f38, %f36, %f37, %f35;
	ld.shared.f32 	%f39, [%r6+16];
	ld.shared.f32 	%f40, [%r10+272];
	fma.rn.f32 	%f41, %f39, %f40, %f38;
	ld.shared.f32 	%f42, [%r6+20];
	ld.shared.f32 	%f43, [%r10+340];
	fma.rn.f32 	%f44, %f42, %f43, %f41;
	ld.shared.f32 	%f45, [%r6+24];
	ld.shared.f32 	%f46, [%r10+408];
	fma.rn.f32 	%f47, %f45, %f46, %f44;
	ld.shared.f32 	%f48, [%r6+28];
	ld.shared.f32 	%f49, [%r10+476];
	fma.rn.f32 	%f50, %f48, %f49, %f47;
	ld.shared.f32 	%f51, [%r6+32];
	ld.shared.f32 	%f52, [%r10+544];
	fma.rn.f32 	%f53, %f51, %f52, %f50;
	ld.shared.f32 	%f54, [%r6+36];
	ld.shared.f32 	%f55, [%r10+612];
	fma.rn.f32 	%f56, %f54, %f55, %f53;
	ld.shared.f32 	%f57, [%r6+40];
	ld.shared.f32 	%f58, [%r10+680];
	fma.rn.f32 	%f59, %f57, %f58, %f56;
	ld.shared.f32 	%f60, [%r6+44];
	ld.shared.f32 	%f61, [%r10+748];
	fma.rn.f32 	%f62, %f60, %f61, %f59;
	ld.shared.f32 	%f63, [%r6+48];
	ld.shared.f32 	%f64, [%r10+816];
	fma.rn.f32 	%f65, %f63, %f64, %f62;
	ld.shared.f32 	%f66, [%r6+52];
	ld.shared.f32 	%f67, [%r10+884];
	fma.rn.f32 	%f68, %f66, %f67, %f65;
	ld.shared.f32 	%f69, [%r6+56];
	ld.shared.f32 	%f70, [%r10+952];
	fma.rn.f32 	%f71, %f69, %f70, %f68;
	ld.shared.f32 	%f72, [%r6+60];
	ld.shared.f32 	%f73, [%r10+1020];
	fma.rn.f32 	%f6, %f72, %f73, %f71;
	bar.sync 	0;
	add.s32 	%r52, %r63, 16;
	setp.ge.s32 	%p8, %r52, %r35;
	mov.f32 	%f174, 0f00000000;
	or.pred  	%p9, %p3, %p8;
	@%p9 bra 	$L__BB2_9;
	ld.global.f32 	%f174, [%rd3];
$L__BB2_9:
	st.shared.f32 	[%r7], %f174;
	add.s32 	%r53, %r67, 16;
	mov.f32 	%f175, 0f00000000;
	max.s32 	%r54, %r5, %r53;
	setp.ge.s32 	%p10, %r54, %r35;
	@%p10 bra 	$L__BB2_11;
	mul.wide.s32 	%rd11, %r66, 4;
	add.s64 	%rd12, %rd1, %rd11;
	ld.global.f32 	%f175, [%rd12];
$L__BB2_11:
	st.shared.f32 	[%r9], %f175;
	bar.sync 	0;
	ld.shared.f32 	%f75, [%r6];
	ld.shared.f32 	%f76, [%r10];
	fma.rn.f32 	%f77, %f75, %f76, %f6;
	ld.shared.f32 	%f78, [%r6+4];
	ld.shared.f32 	%f79, [%r10+68];
	fma.rn.f32 	%f80, %f78, %f79, %f77;
	ld.shared.f32 	%f81, [%r6+8];
	ld.shared.f32 	%f82, [%r10+136];
	fma.rn.f32 	%f83, %f81, %f82, %f80;
	ld.shared.f32 	%f84, [%r6+12];
	ld.shared.f32 	%f85, [%r10+204];
	fma.rn.f32 	%f86, %f84, %f85, %f83;
	ld.shared.f32 	%f87, [%r6+16];
	ld.shared.f32 	%f88, [%r10+272];
	fma.rn.f32 	%f89, %f87, %f88, %f86;
	ld.shared.f32 	%f90, [%r6+20];
	ld.shared.f32 	%f91, [%r10+340];
	fma.rn.f32 	%f92, %f90, %f91, %f89;
	ld.shared.f32 	%f93, [%r6+24];
	ld.shared.f32 	%f94, [%r10+408];
	fma.rn.f32 	%f95, %f93, %f94, %f92;
	ld.shared.f32 	%f96, [%r6+28];
	ld.shared.f32 	%f97, [%r10+476];
	fma.rn.f32 	%f98, %f96, %f97, %f95;
	ld.shared.f32 	%f99, [%r6+32];
	ld.shared.f32 	%f100, [%r10+544];
	fma.rn.f32 	%f101, %f99, %f100, %f98;
	ld.shared.f32 	%f102, [%r6+36];
	ld.shared.f32 	%f103, [%r10+612];
	fma.rn.f32 	%f104, %f102, %f103, %f101;
	ld.shared.f32 	%f105, [%r6+40];
	ld.shared.f32 	%f106, [%r10+680];
	fma.rn.f32 	%f107, %f105, %f106, %f104;
	ld.shared.f32 	%f108, [%r6+44];
	ld.shared.f32 	%f109, [%r10+748];
	fma.rn.f32 	%f110, %f108, %f109, %f107;
	ld.shared.f32 	%f111, [%r6+48];
	ld.shared.f32 	%f112, [%r10+816];
	fma.rn.f32 	%f113, %f111, %f112, %f110;
	ld.shared.f32 	%f114, [%r6+52];
	ld.shared.f32 	%f115, [%r10+884];
	fma.rn.f32 	%f116, %f114, %f115, %f113;
	ld.shared.f32 	%f117, [%r6+56];
	ld.shared.f32 	%f118, [%r10+952];
	fma.rn.f32 	%f119, %f117, %f118, %f116;
	ld.shared.f32 	%f120, [%r6+60];
	ld.shared.f32 	%f121, [%r10+1020];
	fma.rn.f32 	%f180, %f120, %f121, %f119;
	bar.sync 	0;
	add.s32 	%r68, %r68, 32;
	add.s32 	%r67, %r67, 32;
	add.s32 	%r66, %r66, %r13;
	add.s32 	%r65, %r65, %r13;
	add.s32 	%r64, %r64, 32;
	add.s32 	%r63, %r63, 32;
	add.s32 	%r62, %r62, 2;
	setp.ne.s32 	%p11, %r62, 0;
	@%p11 bra 	$L__BB2_3;
	add.s32 	%r69, %r68, -16;
$L__BB2_13:
	and.b32  	%r55, %r11, 16;
	setp.ne.s32 	%p12, %r55, 0;
	@%p12 bra 	$L__BB2_19;
	setp.ge.u32 	%p13, %r3, %r35;
	add.s32 	%r33, %r69, %r1;
	setp.ge.s32 	%p14, %r33, %r35;
	mov.f32 	%f178, 0f00000000;
	or.pred  	%p15, %p13, %p14;
	@%p15 bra 	$L__BB2_16;
	add.s32 	%r57, %r33, %r8;
	mul.wide.s32 	%rd13, %r57, 4;
	add.s64 	%rd14, %rd2, %rd13;
	ld.global.f32 	%f178, [%rd14];
$L__BB2_16:
	st.shared.f32 	[%r7], %f178;
	add.s32 	%r34, %r69, %r2;
	mov.f32 	%f179, 0f00000000;
	max.s32 	%r58, %r5, %r34;
	setp.ge.s32 	%p16, %r58, %r35;
	@%p16 bra 	$L__BB2_18;
	mad.lo.s32 	%r59, %r34, %r35, %r5;
	mul.wide.s32 	%rd15, %r59, 4;
	add.s64 	%rd16, %rd1, %rd15;
	ld.global.f32 	%f179, [%rd16];
$L__BB2_18:
	st.shared.f32 	[%r9], %f179;
	bar.sync 	0;
	ld.shared.f32 	%f124, [%r6];
	ld.shared.f32 	%f125, [%r10];
	fma.rn.f32 	%f126, %f124, %f125, %f180;
	ld.shared.f32 	%f127, [%r6+4];
	ld.shared.f32 	%f128, [%r10+68];
	fma.rn.f32 	%f129, %f127, %f128, %f126;
	ld.shared.f32 	%f130, [%r6+8];
	ld.shared.f32 	%f131, [%r10+136];
	fma.rn.f32 	%f132, %f130, %f131, %f129;
	ld.shared.f32 	%f133, [%r6+12];
	ld.shared.f32 	%f134, [%r10+204];
	fma.rn.f32 	%f135, %f133, %f134, %f132;
	ld.shared.f32 	%f136, [%r6+16];
	ld.shared.f32 	%f137, [%r10+272];
	fma.rn.f32 	%f138, %f136, %f137, %f135;
	ld.shared.f32 	%f139, [%r6+20];
	ld.shared.f32 	%f140, [%r10+340];
	fma.rn.f32 	%f141, %f139, %f140, %f138;
	ld.shared.f32 	%f142, [%r6+24];
	ld.shared.f32 	%f143, [%r10+408];
	fma.rn.f32 	%f144, %f142, %f143, %f141;
	ld.shared.f32 	%f145, [%r6+28];
	ld.shared.f32 	%f146, [%r10+476];
	fma.rn.f32 	%f147, %f145, %f146, %f144;
	ld.shared.f32 	%f148, [%r6+32];
	ld.shared.f32 	%f149, [%r10+544];
	fma.rn.f32 	%f150, %f148, %f149, %f147;
	ld.shared.f32 	%f151, [%r6+36];
	ld.shared.f32 	%f152, [%r10+612];
	fma.rn.f32 	%f153, %f151, %f152, %f150;
	ld.shared.f32 	%f154, [%r6+40];
	ld.shared.f32 	%f155, [%r10+680];
	fma.rn.f32 	%f156, %f154, %f155, %f153;
	ld.shared.f32 	%f157, [%r6+44];
	ld.shared.f32 	%f158, [%r10+748];
	fma.rn.f32 	%f159, %f157, %f158, %f156;
	ld.shared.f32 	%f160, [%r6+48];
	ld.shared.f32 	%f161, [%r10+816];
	fma.rn.f32 	%f162, %f160, %f161, %f159;
	ld.shared.f32 	%f163, [%r6+52];
	ld.shared.f32 	%f164, [%r10+884];
	fma.rn.f32 	%f165, %f163, %f164, %f162;
	ld.shared.f32 	%f166, [%r6+56];
	ld.shared.f32 	%f167, [%r10+952];
	fma.rn.f32 	%f168, %f166, %f167, %f165;
	ld.shared.f32 	%f169, [%r6+60];
	ld.shared.f32 	%f170, [%r10+1020];
	fma.rn.f32 	%f180, %f169, %f170, %f168;
	bar.sync 	0;
$L__BB2_19:
	max.s32 	%r60, %r3, %r5;
	setp.ge.s32 	%p17, %r60, %r35;
	@%p17 bra 	$L__BB2_21;
	mad.lo.s32 	%r61, %r35, %r3, %r5;
	cvta.to.global.u64 	%rd17, %rd4;
	mul.wide.s32 	%rd18, %r61, 4;
	add.s64 	%rd19, %rd17, %rd18;
	st.global.f32 	[%rd19], %f180;
$L__BB2_21:
	ret;

}
	// .globl	_Z22simple_pipeline_kernelPfS_i
.visible .entry _Z22simple_pipeline_kernelPfS_i(
	.param .u64 .ptr .align 1 _Z22simple_pipeline_kernelPfS_i_param_0,
	.param .u64 .ptr .align 1 _Z22simple_pipeline_kernelPfS_i_param_1,
	.param .u32 _Z22simple_pipeline_kernelPfS_i_param_2
)
{
	.reg .pred 	%p<2>;
	.reg .b32 	%r<9>;
	.reg .b32 	%f<4>;
	.reg .b64 	%rd<8>;

	ld.param.u64 	%rd1, [_Z22simple_pipeline_kernelPfS_i_param_0];
	ld.param.u64 	%rd2, [_Z22simple_pipeline_kernelPfS_i_param_1];
	ld.param.u32 	%r3, [_Z22simple_pipeline_kernelPfS_i_param_2];
	mov.u32 	%r1, %tid.x;
	mov.u32 	%r4, %ctaid.x;
	mov.u32 	%r5, %ntid.x;
	mad.lo.s32 	%r2, %r4, %r5, %r1;
	setp.ge.s32 	%p1, %r2, %r3;
	@%p1 bra 	$L__BB3_2;
	cvta.to.global.u64 	%rd3, %rd1;
	cvta.to.global.u64 	%rd4, %rd2;
	mul.wide.s32 	%rd5, %r2, 4;
	add.s64 	%rd6, %rd3, %rd5;
	ld.global.f32 	%f1, [%rd6];
	shl.b32 	%r6, %r1, 2;
	mov.u32 	%r7, shared_mem;
	add.s32 	%r8, %r7, %r6;
	st.shared.f32 	[%r8], %f1;
	bar.sync 	0;
	ld.shared.f32 	%f2, [%r8];
	fma.rn.f32 	%f3, %f2, 0f40000000, 0f3F800000;
	bar.sync 	0;
	add.s64 	%rd7, %rd4, %rd5;
	st.global.f32 	[%rd7], %f3;
$L__BB3_2:
	ret;

}


// ===== COMPILED SASS (sm_100) =====

	.target	sm_100

	.elftype	@"ET_EXEC"


//--------------------- .note.nv.tkinfo           --------------------------
	.section	.note.nv.tkinfo,"",@"SHT_NOTE"
	.sectionflags	@"SHF_NOTE_NV_TKINFO"
	.tkinfo
        /*0018*/ 	.word	0x00000002
        /*0030*/ 	.string	""
        /*0030*/ 	.string	"ptxas"
        /*0030*/ 	.string	"Cuda compilation tools, release 13.0, V13.0.88"
        /*0030*/ 	.string	"Build cuda_13.0.r13.0/compiler.36424714_0"
        /*0030*/ 	.string	"-arch sm_100 -m 64 "



//--------------------- .note.nv.cuinfo           --------------------------
	.section	.note.nv.cuinfo,"",@"SHT_NOTE"
	.sectionflags	@"SHF_NOTE_NV_CUINFO"
        /*0018*/ 	.short	0x0002
        /*001a*/ 	.short	0x0064
        /*001c*/ 	.short	0x0082
	.zero		2


//--------------------- .nv.info                  --------------------------
	.section	.nv.info,"",@"SHT_CUDA_INFO"
	.align	4


	//----- nvinfo : EIATTR_REGCOUNT
	.align		4
        /*0000*/ 	.byte	0x04, 0x2f
        /*0002*/ 	.short	(.L_1 - .L_0)
	.align		4
.L_0:
        /*0004*/ 	.word	index@(_Z22basic_pipelined_kernelPfS_i)
        /*0008*/ 	.word	0x00000019


	//----- nvinfo : EIATTR_FRAME_SIZE
	.align		4
.L_1:
        /*000c*/ 	.byte	0x04, 0x11
        /*000e*/ 	.short	(.L_3 - .L_2)
	.align		4
.L_2:
        /*0010*/ 	.word	index@(_Z22basic_pipelined_kernelPfS_i)
        /*0014*/ 	.word	0x00000000


	//----- nvinfo : EIATTR_REGCOUNT
	.align		4
.L_3:
        /*0018*/ 	.byte	0x04, 0x2f
        /*001a*/ 	.short	(.L_5 - .L_4)
	.align		4
.L_4:
        /*001c*/ 	.word	index@(_Z20non_pipelined_kernelPfS_i)
        /*0020*/ 	.word	0x0000000c


	//----- nvinfo : EIATTR_FRAME_SIZE
	.align		4
.L_5:
        /*0024*/ 	.byte	0x04, 0x11
        /*0026*/ 	.short	(.L_7 - .L_6)
	.align		4
.L_6:
        /*0028*/ 	.word	index@(_Z20non_pipelined_kernelPfS_i)
        /*002c*/ 	.word	0x00000000


	//----- nvinfo : EIATTR_REGCOUNT
	.align		4
.L_7:
        /*0030*/ 	.byte	0x04, 0x2f
        /*0032*/ 	.short	(.L_9 - .L_8)
	.align		4
.L_8:
        /*0034*/ 	.word	index@(_Z14pipelined_gemmPfS_S_i)
        /*0038*/ 	.word	0x00000020


	//----- nvinfo : EIATTR_FRAME_SIZE
	.align		4
.L_9:
        /*003c*/ 	.byte	0x04, 0x11
        /*003e*/ 	.short	(.L_11 - .L_10)
	.align		4
.L_10:
        /*0040*/ 	.word	index@(_Z14pipelined_gemmPfS_S_i)
        /*0044*/ 	.word	0x00000000


	//----- nvinfo : EIATTR_REGCOUNT
	.align		4
.L_11:
        /*0048*/ 	.byte	0x04, 0x2f
        /*004a*/ 	.short	(.L_13 - .L_12)
	.align		4
.L_12:
        /*004c*/ 	.word	index@(_Z22simple_pipeline_kernelPfS_i)
        /*0050*/ 	.word	0x0000000e


	//----- nvinfo : EIATTR_FRAME_SIZE
	.align		4
.L_13:
        /*0054*/ 	.byte	0x04, 0x11
        /*0056*/ 	.short	(.L_15 - .L_14)
	.align		4
.L_14:
        /*0058*/ 	.word	index@(_Z22simple_pipeline_kernelPfS_i)
        /*005c*/ 	.word	0x00000000


	//----- nvinfo : EIATTR_MIN_STACK_SIZE
	.align		4
.L_15:
        /*0060*/ 	.byte	0x04, 0x12
        /*0062*/ 	.short	(.L_17 - .L_16)
	.align		4
.L_16:
        /*0064*/ 	.word	index@(_Z22simple_pipeline_kernelPfS_i)
        /*0068*/ 	.word	0x00000000


	//----- nvinfo : EIATTR_MIN_STACK_SIZE
	.align		4
.L_17:
        /*006c*/ 	.byte	0x04, 0x12
        /*006e*/ 	.short	(.L_19 - .L_18)
	.align		4
.L_18:
        /*0070*/ 	.word	index@(_Z14pipelined_gemmPfS_S_i)
        /*0074*/ 	.word	0x00000000


	//----- nvinfo : EIATTR_MIN_STACK_SIZE
	.align		4
.L_19:
        /*0078*/ 	.byte	0x04, 0x12
        /*007a*/ 	.short	(.L_21 - .L_20)
	.align		4
.L_20:
        /*007c*/ 	.word	index@(_Z20non_pipelined_kernelPfS_i)
        /*0080*/ 	.word	0x00000000


	//----- nvinfo : EIATTR_MIN_STACK_SIZE
	.align		4
.L_21:
        /*0084*/ 	.byte	0x04, 0x12
        /*0086*/ 	.short	(.L_23 - .L_22)
	.align		4
.L_22:
        /*0088*/ 	.word	index@(_Z22basic_pipelined_kernelPfS_i)
        /*008c*/ 	.word	0x00000000
.L_23:


//--------------------- .nv.compat                --------------------------
	.section	.nv.compat,"",@"SHT_CUDA_COMPAT_INFO"
	.align	4
        /*0000*/ 	.byte	0x02, 0x09, 0x00, 0x00, 0x02, 0x02, 0x01, 0x00, 0x02, 0x05, 0x05, 0x00, 0x03, 0x07, 0x01, 0x01
        /*0010*/ 	.byte	0x02, 0x03, 0x00, 0x00, 0x02, 0x06, 0x01, 0x00, 0x04, 0x0b, 0x08, 0x00, 0x09, 0x00, 0x00, 0x00
        /*0020*/ 	.byte	0x00, 0x00, 0x00, 0x00


//--------------------- .nv.info._Z22simple_pipeline_kernelPfS_i --------------------------
	.section	.nv.info._Z22simple_pipeline_kernelPfS_i,"",@"SHT_CUDA_INFO"
	.sectionflags	@""
	.align	4


	//----- nvinfo : EIATTR_CUDA_API_VERSION
	.align		4
        /*0000*/ 	.byte	0x04, 0x37
        /*0002*/ 	.short	(.L_25 - .L_24)
.L_24:
        /*0004*/ 	.word	0x00000082


	//----- nvinfo : EIATTR_KPARAM_INFO
	.align		4
.L_25:
        /*0008*/ 	.byte	0x04, 0x17
        /*000a*/ 	.short	(.L_27 - .L_26)
.L_26:
        /*000c*/ 	.word	0x00000000
        /*0010*/ 	.short	0x0002
        /*0012*/ 	.short	0x0010
        /*0014*/ 	.byte	0x00, 0xf0, 0x11, 0x00


	//----- nvinfo : EIATTR_KPARAM_INFO
	.align		4
.L_27:
        /*0018*/ 	.byte	0x04, 0x17
        /*001a*/ 	.short	(.L_29 - .L_28)
.L_28:
        /*001c*/ 	.word	0x00000000
        /*0020*/ 	.short	0x0001
        /*0022*/ 	.short	0x0008
        /*0024*/ 	.byte	0x00, 0xf5, 0x21, 0x00


	//----- nvinfo : EIATTR_KPARAM_INFO
	.align		4
.L_29:
        /*0028*/ 	.byte	0x04, 0x17
        /*002a*/ 	.short	(.L_31 - .L_30)
.L_30:
        /*002c*/ 	.word	0x00000000
        /*0030*/ 	.short	0x0000
        /*0032*/ 	.short	0x0000
        /*0034*/ 	.byte	0x00, 0xf5, 0x21, 0x00


	//----- nvinfo : EIATTR_SPARSE_MMA_MASK
	.align		4
.L_31:
        /*0038*/ 	.byte	0x03, 0x50
        /*003a*/ 	.short	0x0000


	//----- nvinfo : EIATTR_MAXREG_COUNT
	.align		4
        /*003c*/ 	.byte	0x03, 0x1b
        /*003e*/ 	.short	0x00ff


	//----- nvinfo : EIATTR_NUM_BARRIERS
	.align		4
        /*0040*/ 	.byte	0x02, 0x4c
        /*0042*/ 	.byte	0x01
	.zero		1


	//----- nvinfo : EIATTR_MERCURY_ISA_VERSION
	.align		4
        /*0044*/ 	.byte	0x03, 0x5f
        /*0046*/ 	.short	0x0101


	//----- nvinfo : EIATTR_VRC_CTA_INIT_COUNT
	.align		4
        /*0048*/ 	.byte	0x02, 0x4a
	.zero		1
	.zero		1


	//----- nvinfo : EIATTR_EXIT_INSTR_OFFSETS
	.align		4
        /*004c*/ 	.byte	0x04, 0x1c
        /*004e*/ 	.short	(.L_33 - .L_32)


	//   ....[0]....
.L_32:
        /*0050*/ 	.word	0x00000070


	//   ....[1]....
        /*0054*/ 	.word	0x00000190


	//----- nvinfo : EIATTR_CBANK_PARAM_SIZE
	.align		4
.L_33:
        /*0058*/ 	.byte	0x03, 0x19
        /*005a*/ 	.short	0x0014


	//----- nvinfo : EIATTR_PARAM_CBANK
	.align		4
        /*005c*/ 	.byte	0x04, 0x0a
        /*005e*/ 	.short	(.L_35 - .L_34)
	.align		4
.L_34:
        /*0060*/ 	.word	index@(.nv.constant0._Z22simple_pipeline_kernelPfS_i)
        /*0064*/ 	.short	0x0380
        /*0066*/ 	.short	0x0014


	//----- nvinfo : EIATTR_SW_WAR
	.align		4
.L_35:
        /*0068*/ 	.byte	0x04, 0x36
        /*006a*/ 	.short	(.L_37 - .L_36)
.L_36:
        /*006c*/ 	.word	0x00000008
.L_37:


//--------------------- .nv.info._Z14pipelined_gemmPfS_S_i --------------------------
	.section	.nv.info._Z14pipelined_gemmPfS_S_i,"",@"SHT_CUDA_INFO"
	.sectionflags	@""
	.align	4


	//----- nvinfo : EIATTR_CUDA_API_VERSION
	.align		4
        /*0000*/ 	.byte	0x04, 0x37
        /*0002*/ 	.short	(.L_39 - .L_38)
.L_38:
        /*0004*/ 	.word	0x00000082


	//----- nvinfo : EIATTR_KPARAM_INFO
	.align		4
.L_39:
        /*0008*/ 	.byte	0x04, 0x17
        /*000a*/ 	.short	(.L_41 - .L_40)
.L_40:
        /*000c*/ 	.word	0x00000000
        /*0010*/ 	.short	0x0003
        /*0012*/ 	.short	0x0018
        /*0014*/ 	.byte	0x00, 0xf0, 0x11, 0x00


	//----- nvinfo : EIATTR_KPARAM_INFO
	.align		4
.L_41:
        /*0018*/ 	.byte	0x04, 0x17
        /*001a*/ 	.short	(.L_43 - .L_42)
.L_42:
        /*001c*/ 	.word	0x00000000
        /*0020*/ 	.short	0x0002
        /*0022*/ 	.short	0x0010
        /*0024*/ 	.byte	0x00, 0xf5, 0x21, 0x00


	//----- nvinfo : EIATTR_KPARAM_INFO
	.align		4
.L_43:
        /*0028*/ 	.byte	0x04, 0x17
        /*002a*/ 	.short	(.L_45 - .L_44)
.L_44:
        /*002c*/ 	.word	0x00000000
        /*0030*/ 	.short	0x0001
        /*0032*/ 	.short	0x0008
        /*0034*/ 	.byte	0x00, 0xf5, 0x21, 0x00


	//----- nvinfo : EIATTR_KPARAM_INFO
	.align		4
.L_45:
        /*0038*/ 	.byte	0x04, 0x17
        /*003a*/ 	.short	(.L_47 - .L_46)
.L_46:
        /*003c*/ 	.word	0x00000000
        /*0040*/ 	.short	0x0000
        /*0042*/ 	.short	0x0000
        /*0044*/ 	.byte	0x00, 0xf5, 0x21, 0x00


	//----- nvinfo : EIATTR_SPARSE_MMA_MASK
	.align		4
.L_47:
        /*0048*/ 	.byte	0x03, 0x50
        /*004a*/ 	.short	0x0000


	//----- nvinfo : EIATTR_MAXREG_COUNT
	.align		4
        /*004c*/ 	.byte	0x03, 0x1b
        /*004e*/ 	.short	0x00ff


	//----- nvinfo : EIATTR_NUM_BARRIERS
	.align		4
        /*0050*/ 	.byte	0x02, 0x4c
        /*0052*/ 	.byte	0x01
	.zero		1


	//----- nvinfo : EIATTR_MERCURY_ISA_VERSION
	.align		4
        /*0054*/ 	.byte	0x03, 0x5f
        /*0056*/ 	.short	0x0101


	//----- nvinfo : EIATTR_VRC_CTA_INIT_COUNT
	.align		4
        /*0058*/ 	.byte	0x02, 0x4a
	.zero		1
	.zero		1


	//----- nvinfo : EIATTR_EXIT_INSTR_OFFSETS
	.align		4
        /*005c*/ 	.byte	0x04, 0x1c
        /*005e*/ 	.short	(.L_49 - .L_48)


	//   ....[0]....
.L_48:
        /*0060*/ 	.word	0x00000f90


	//   ....[1]....
        /*0064*/ 	.word	0x00000fe0


	//----- nvinfo : EIATTR_CBANK_PARAM_SIZE
	.align		4
.L_49:
        /*0068*/ 	.byte	0x03, 0x19
        /*006a*/ 	.short	0x001c


	//----- nvinfo : EIATTR_PARAM_CBANK
	.align		4
        /*006c*/ 	.byte	0x04, 0x0a
        /*006e*/ 	.short	(.L_51 - .L_50)
	.align		4
.L_50:
        /*0070*/ 	.word	index@(.nv.constant0._Z14pipelined_gemmPfS_S_i)
        /*0074*/ 	.short	0x0380
        /*0076*/ 	.short	0x001c


	//----- nvinfo : EIATTR_SW_WAR
	.align		4
.L_51:
        /*0078*/ 	.byte	0x04, 0x36
        /*007a*/ 	.short	(.L_53 - .L_52)
.L_52:
        /*007c*/ 	.word	0x00000008
.L_53:


//--------------------- .nv.info._Z20non_pipelined_kernelPfS_i --------------------------
	.section	.nv.info._Z20non_pipelined_kernelPfS_i,"",@"SHT_CUDA_INFO"
	.sectionflags	@""
	.align	4


	//----- nvinfo : EIATTR_CUDA_API_VERSION
	.align		4
        /*0000*/ 	.byte	0x04, 0x37
        /*0002*/ 	.short	(.L_55 - .L_54)
.L_54:
        /*0004*/ 	.word	0x00000082


	//----- nvinfo : EIATTR_KPARAM_INFO
	.align		4
.L_55:
        /*0008*/ 	.byte	0x04, 0x17
        /*000a*/ 	.short	(.L_57 - .L_56)
.L_56:
        /*000c*/ 	.word	0x00000000
        /*0010*/ 	.short	0x0002
        /*0012*/ 	.short	0x0010
        /*0014*/ 	.byte	0x00, 0xf0, 0x11, 0x00


	//----- nvinfo : EIATTR_KPARAM_INFO
	.align		4
.L_57:
        /*0018*/ 	.byte	0x04, 0x17
        /*001a*/ 	.short	(.L_59 - .L_58)
.L_58:
        /*001c*/ 	.word	0x00000000
        /*0020*/ 	.short	0x0001
        /*0022*/ 	.short	0x0008
        /*0024*/ 	.byte	0x00, 0xf5, 0x21, 0x00


	//----- nvinfo : EIATTR_KPARAM_INFO
	.align		4
.L_59:
        /*0028*/ 	.byte	0x04, 0x17
        /*002a*/ 	.short	(.L_61 - .L_60)
.L_60:
        /*002c*/ 	.word	0x00000000
        /*0030*/ 	.short	0x0000
        /*0032*/ 	.short	0x0000
        /*0034*/ 	.byte	0x00, 0xf5, 0x21, 0x00


	//----- nvinfo : EIATTR_SPARSE_MMA_MASK
	.align		4
.L_61:
        /*0038*/ 	.byte	0x03, 0x50
        /*003a*/ 	.short	0x0000


	//----- nvinfo : EIATTR_MAXREG_COUNT
	.align		4
        /*003c*/ 	.byte	0x03, 0x1b
        /*003e*/ 	.short	0x00ff


	//----- nvinfo : EIATTR_MERCURY_ISA_VERSION
	.align		4
        /*0040*/ 	.byte	0x03, 0x5f
        /*0042*/ 	.short	0x0101


	//----- nvinfo : EIATTR_VRC_CTA_INIT_COUNT
	.align		4
        /*0044*/ 	.byte	0x02, 0x4a
	.zero		1
	.zero		1


	//----- nvinfo : EIATTR_EXIT_INSTR_OFFSETS
	.align		4
        /*0048*/ 	.byte	0x04, 0x1c
        /*004a*/ 	.short	(.L_63 - .L_62)


	//   ....[0]....
.L_62:
        /*004c*/ 	.word	0x00000070


	//   ....[1]....
        /*0050*/ 	.word	0x00000110


	//----- nvinfo : EIATTR_CBANK_PARAM_SIZE
	.align		4
.L_63:
        /*0054*/ 	.byte	0x03, 0x19
        /*0056*/ 	.short	0x0014


	//----- nvinfo : EIATTR_PARAM_CBANK
	.align		4
        /*0058*/ 	.byte	0x04, 0x0a
        /*005a*/ 	.short	(.L_65 - .L_64)
	.align		4
.L_64:
        /*005c*/ 	.word	index@(.nv.constant0._Z20non_pipelined_kernelPfS_i)
        /*0060*/ 	.short	0x0380
        /*0062*/ 	.short	0x0014


	//----- nvinfo : EIATTR_SW_WAR
	.align		4
.L_65:
        /*0064*/ 	.byte	0x04, 0x36
        /*0066*/ 	.short	(.L_67 - .L_66)
.L_66:
        /*0068*/ 	.word	0x00000008
.L_67:


//--------------------- .nv.info._Z22basic_pipelined_kernelPfS_i --------------------------
	.section	.nv.info._Z22basic_pipelined_kernelPfS_i,"",@"SHT_CUDA_INFO"
	.sectionflags	@""
	.align	4


	//----- nvinfo : EIATTR_CUDA_API_VERSION
	.align		4
        /*0000*/ 	.byte	0x04, 0x37
        /*0002*/ 	.short	(.L_69 - .L_68)
.L_68:
        /*0004*/ 	.word	0x00000082


	//----- nvinfo : EIATTR_KPARAM_INFO
	.align		4
.L_69:
        /*0008*/ 	.byte	0x04, 0x17
        /*000a*/ 	.short	(.L_71 - .L_70)
.L_70:
        /*000c*/ 	.word	0x00000000
        /*0010*/ 	.short	0x0002
        /*0012*/ 	.short	0x0010
        /*0014*/ 	.byte	0x00, 0xf0, 0x11, 0x00


	//----- nvinfo : EIATTR_KPARAM_INFO
	.align		4
.L_71:
        /*0018*/ 	.byte	0x04, 0x17
        /*001a*/ 	.short	(.L_73 - .L_72)
.L_72:
        /*001c*/ 	.word	0x00000000
        /*0020*/ 	.short	0x0001
        /*0022*/ 	.short	0x0008
        /*0024*/ 	.byte	0x00, 0xf5, 0x21, 0x00


	//----- nvinfo : EIATTR_KPARAM_INFO
	.align		4
.L_73:
        /*0028*/ 	.byte	0x04, 0x17
        /*002a*/ 	.short	(.L_75 - .L_74)
.L_74:
        /*002c*/ 	.word	0x00000000
        /*0030*/ 	.short	0x0000
        /*0032*/ 	.short	0x0000
        /*0034*/ 	.byte	0x00, 0xf5, 0x21, 0x00


	//----- nvinfo : EIATTR_SPARSE_MMA_MASK
	.align		4
.L_75:
        /*0038*/ 	.byte	0x03, 0x50
        /*003a*/ 	.short	0x0000


	//----- nvinfo : EIATTR_MAXREG_COUNT
	.align		4
        /*003c*/ 	.byte	0x03, 0x1b
        /*003e*/ 	.short	0x00ff


	//----- nvinfo : EIATTR_NUM_BARRIERS
	.align		4
        /*0040*/ 	.byte	0x02, 0x4c
        /*0042*/ 	.byte	0x01
	.zero		1


	//----- nvinfo : EIATTR_MERCURY_ISA_VERSION
	.align		4
        /*0044*/ 	.byte	0x03, 0x5f
        /*0046*/ 	.short	0x0101


	//----- nvinfo : EIATTR_VRC_CTA_INIT_COUNT
	.align		4
        /*0048*/ 	.byte	0x02, 0x4a
	.zero		1
	.zero		1


	//----- nvinfo : EIATTR_EXIT_INSTR_OFFSETS
	.align		4
        /*004c*/ 	.byte	0x04, 0x1c
        /*004e*/ 	.short	(.L_77 - .L_76)


	//   ....[0]....
.L_76:
        /*0050*/ 	.word	0x000009e0


	//   ....[1]....
        /*0054*/ 	.word	0x00000a60


	//----- nvinfo : EIATTR_CBANK_PARAM_SIZE
	.align		4
.L_77:
        /*0058*/ 	.byte	0x03, 0x19
        /*005a*/ 	.short	0x0014


	//----- nvinfo : EIATTR_PARAM_CBANK
	.align		4
        /*005c*/ 	.byte	0x04, 0x0a
        /*005e*/ 	.short	(.L_79 - .L_78)
	.align		4
.L_78:
        /*0060*/ 	.word	index@(.nv.constant0._Z22basic_pipelined_kernelPfS_i)
        /*0064*/ 	.short	0x0380
        /*0066*/ 	.short	0x0014


	//----- nvinfo : EIATTR_SW_WAR
	.align		4
.L_79:
        /*0068*/ 	.byte	0x04, 0x36
        /*006a*/ 	.short	(.L_81 - .L_80)
.L_80:
        /*006c*/ 	.word	0x00000008
.L_81:


//--------------------- .nv.callgraph             --------------------------
	.section	.nv.callgraph,"",@"SHT_CUDA_CALLGRAPH"
	.align	4
	.sectionentsize	8
	.align		4
        /*0000*/ 	.word	0x00000000
	.align		4
        /*0004*/ 	.word	0xffffffff
	.align		4
        /*0008*/ 	.word	0x00000000
	.align		4
        /*000c*/ 	.word	0xfffffffe
	.align		4
        /*0010*/ 	.word	0x00000000
	.align		4
        /*0014*/ 	.word	0xfffffffd
	.align		4
        /*0018*/ 	.word	0x00000000
	.align		4
        /*001c*/ 	.word	0xfffffffc


//--------------------- .text._Z22simple_pipeline_kernelPfS_i --------------------------
	.section	.text._Z22simple_pipeline_kernelPfS_i,"ax",@progbits
	.align	128
        .global         _Z22simple_pipeline_kernelPfS_i
        .type           _Z22simple_pipeline_kernelPfS_i,@function
        .size           _Z22simple_pipeline_kernelPfS_i,(.L_x_11 - _Z22simple_pipeline_kernelPfS_i)
        .other          _Z22simple_pipeline_kernelPfS_i,@"STO_CUDA_ENTRY STV_DEFAULT"
_Z22simple_pipeline_kernelPfS_i:
.text._Z22simple_pipeline_kernelPfS_i:
[----:B------:R-:W-:Y:S01]  /*0000*/  LDC R1, c[0x0][0x37c] ;  /* 0x0000df00ff017b82 */ /* 0x000fe20000000800 */
[----:B------:R-:W0:Y:S07]  /*0010*/  S2R R9, SR_TID.X ;  /* 0x0000000000097919 */ /* 0x000e2e0000002100 */
[----:B------:R-:W0:Y:S01]  /*0020*/  S2UR UR4, SR_CTAID.X ;  /* 0x00000000000479c3 */ /* 0x000e220000002500 */
[----:B------:R-:W1:Y:S07]  /*0030*/  LDCU UR5, c[0x0][0x390] ;  /* 0x00007200ff0577ac */ /* 0x000e6e0008000800 */
[----:B------:R-:W0:Y:S02]  /*0040*/  LDC R0, c[0x0][0x360] ;  /* 0x0000d800ff007b82 */ /* 0x000e240000000800 */
[----:B0-----:R-:W-:-:S05]  /*0050*/  IMAD R7, R0, UR4, R9 ;  /* 0x0000000400077c24 */ /* 0x001fca000f8e0209 */
[----:B-1----:R-:W-:-:S13]  /*0060*/  ISETP.GE.AND P0, PT, R7, UR5, PT ;  /* 0x0000000507007c0c */ /* 0x002fda000bf06270 */
[----:B------:R-:W-:Y:S05]  /*0070*/  @P0 EXIT ;  /* 0x000000000000094d */ /* 0x000fea0003800000 */
[----:B------:R-:W0:Y:S01]  /*0080*/  LDC.64 R2, c[0x0][0x380] ;  /* 0x0000e000ff027b82 */ /* 0x000e220000000a00 */
[----:B------:R-:W1:Y:S07]  /*0090*/  LDCU.64 UR6, c[0x0][0x358] ;  /* 0x00006b00ff0677ac */ /* 0x000e6e0008000a00 */
[----:B------:R-:W2:Y:S01]  /*00a0*/  S2UR UR5, SR_CgaCtaId ;  /* 0x00000000000579c3 */ /* 0x000ea20000008800 */
[----:B------:R-:W-:-:S07]  /*00b0*/  UMOV UR4, 0x400 ;  /* 0x0000040000047882 */ /* 0x000fce0000000000 */
[----:B------:R-:W3:Y:S01]  /*00c0*/  LDC.64 R4, c[0x0][0x388] ;  /* 0x0000e200ff047b82 */ /* 0x000ee20000000a00 */
[----:B0-----:R-:W-:-:S06]  /*00d0*/  IMAD.WIDE R2, R7, 0x4, R2 ;  /* 0x0000000407027825 */ /* 0x001fcc00078e0202 */
[----:B-1----:R-:W4:Y:S01]  /*00e0*/  LDG.E R2, desc[UR6][R2.64] ;  /* 0x0000000602027981 */ /* 0x002f22000c1e1900 */
[----:B------:R-:W-:Y:S01]  /*00f0*/  HFMA2 R11, -RZ, RZ, 2, 0 ;  /* 0x40000000ff0b7431 */ /* 0x000fe200000001ff */
[----:B--2---:R-:W-:-:S06]  /*0100*/  ULEA UR4, UR5, UR4, 0x18 ;  /* 0x0000000405047291 */ /* 0x004fcc000f8ec0ff */
[----:B------:R-:W-:Y:S01]  /*0110*/  LEA R9, R9, UR4, 0x2 ;  /* 0x0000000409097c11 */ /* 0x000fe2000f8e10ff */
[----:B---3--:R-:W-:-:S04]  /*0120*/  IMAD.WIDE R4, R7, 0x4, R4 ;  /* 0x0000000407047825 */ /* 0x008fc800078e0204 */
[----:B----4-:R-:W-:Y:S01]  /*0130*/  STS [R9], R2 ;  /* 0x0000000209007388 */ /* 0x010fe20000000800 */
[----:B------:R-:W-:Y:S06]  /*0140*/  BAR.SYNC.DEFER_BLOCKING 0x0 ;  /* 0x0000000000007b1d */ /* 0x000fec0000010000 */
[----:B------:R-:W0:Y:S02]  /*0150*/  LDS R0, [R9] ;  /* 0x0000000009007984 */ /* 0x000e240000000800 */
[----:B0-----:R-:W-:Y:S01]  /*0160*/  FFMA R3, R0, R11, 1 ;  /* 0x3f80000000037423 */ /* 0x001fe2000000000b */
[----:B------:R-:W-:Y:S06]  /*0170*/  BAR.SYNC.DEFER_BLOCKING 0x0 ;  /* 0x0000000000007b1d */ /* 0x000fec0000010000 */
[----:B------:R-:W-:Y:S01]  /*0180*/  STG.E desc[UR6][R4.64], R3 ;  /* 0x0000000304007986 */ /* 0x000fe2000c101906 */
[----:B------:R-:W-:Y:S05]  /*0190*/  EXIT ;  /* 0x000000000000794d */ /* 0x000fea0003800000 */
.L_x_0:
[----:B------:R-:W-:-:S00]  /*01a0*/  BRA `(.L_x_0) ;  /* 0xfffffffc00fc7947 */ /* 0x000fc0000383ffff */
[----:B------:R-:W-:-:S00]  /*01b0*/  NOP ;  /* 0x0000000000007918 */ /* 0x000fc00000000000 */
        /* <DEDUP_REMOVED lines=12> */
.L_x_11:


//--------------------- .text._Z14pipelined_gemmPfS_S_i --------------------------
	.section	.text._Z14pipelined_gemmPfS_S_i,"ax",@progbits
	.align	128
        .global         _Z14pipelined_gemmPfS_S_i
        .type           _Z14pipelined_gemmPfS_S_i,@function
        .size           _Z14pipelined_gemmPfS_S_i,(.L_x_12 - _Z14pipelined_gemmPfS_S_i)
        .other          _Z14pipelined_gemmPfS_S_i,@"STO_CUDA_ENTRY STV_DEFAULT"
_Z14pipelined_gemmPfS_S_i:
.text._Z14pipelined_gemmPfS_S_i:
[----:B------:R-:W-:Y:S01]  /*0000*/  LDC R1, c[0x0][0x37c] ;  /* 0x0000df00ff017b82 */ /* 0x000fe20000000800 */
[----:B------:R-:W0:Y:S01]  /*0010*/  LDCU UR4, c[0x0][0x398] ;  /* 0x00007300ff0477ac */ /* 0x000e220008000800 */
[----:B------:R-:W1:Y:S01]  /*0020*/  S2R R6, SR_TID.Y ;  /* 0x0000000000067919 */ /* 0x000e620000002200 */
[----:B------:R-:W-:Y:S01]  /*0030*/  HFMA2 R20, -RZ, RZ, 0, 0 ;  /* 0x00000000ff147431 */ /* 0x000fe200000001ff */
[----:B------:R-:W2:Y:S01]  /*0040*/  LDCU.64 UR6, c[0x0][0x358] ;  /* 0x00006b00ff0677ac */ /* 0x000ea20008000a00 */
[----:B------:R-:W1:Y:S01]  /*0050*/  S2R R9, SR_CTAID.Y ;  /* 0x0000000000097919 */ /* 0x000e620000002600 */
[----:B------:R-:W3:Y:S01]  /*0060*/  S2R R7, SR_TID.X ;  /* 0x0000000000077919 */ /* 0x000ee20000002100 */
[----:B------:R-:W3:Y:S01]  /*0070*/  S2R R16, SR_CTAID.X ;  /* 0x0000000000107919 */ /* 0x000ee20000002500 */
[----:B0-----:R-:W-:-:S04]  /*0080*/  MOV R0, UR4 ;  /* 0x0000000400007c02 */ /* 0x001fc80008000f00 */
[----:B------:R-:W-:Y:S02]  /*0090*/  ISETP.GE.AND P0, PT, R0, 0x1, PT ;  /* 0x000000010000780c */ /* 0x000fe40003f06270 */
[----:B-1----:R-:W-:Y:S02]  /*00a0*/  LEA R9, R9, R6, 0x4 ;  /* 0x0000000609097211 */ /* 0x002fe400078e20ff */
[----:B---3--:R-:W-:-:S09]  /*00b0*/  LEA R8, R16, R7, 0x4 ;  /* 0x0000000710087211 */ /* 0x008fd200078e20ff */
[----:B--2---:R-:W-:Y:S05]  /*00c0*/  @!P0 BRA `(.L_x_1) ;  /* 0x0000000c00a88947 */ /* 0x004fea0003800000 */
[----:B------:R-:W0:Y:S01]  /*00d0*/  S2R R5, SR_CgaCtaId ;  /* 0x0000000000057919 */ /* 0x000e220000008800 */
[----:B------:R-:W-:Y:S01]  /*00e0*/  MOV R2, 0x400 ;  /* 0x0000040000027802 */ /* 0x000fe20000000f00 */
[----:B------:R-:W-:Y:S01]  /*00f0*/  UMOV UR4, URZ ;  /* 0x000000ff00047c82 */ /* 0x000fe20008000000 */
[----:B------:R-:W-:Y:S02]  /*0100*/  ISETP.GE.U32.AND P0, PT, R0, 0x11, PT ;  /* 0x000000110000780c */ /* 0x000fe40003f06070 */
[----:B------:R-:W-:Y:S02]  /*0110*/  IADD3 R4, PT, PT, R2, 0x440, RZ ;  /* 0x0000044002047810 */ /* 0x000fe40007ffe0ff */
[----:B------:R-:W-:Y:S02]  /*0120*/  IADD3 R18, PT, PT, R0, -0x1, RZ ;  /* 0xffffffff00127810 */ /* 0x000fe40007ffe0ff */
[----:B------:R-:W-:Y:S02]  /*0130*/  MOV R20, RZ ;  /* 0x000000ff00147202 */ /* 0x000fe40000000f00 */
[----:B0-----:R-:W-:-:S02]  /*0140*/  LEA R3, R5, R2, 0x18 ;  /* 0x0000000205037211 */ /* 0x001fc400078ec0ff */
[----:B------:R-:W-:-:S03]  /*0150*/  LEA R4, R5, R4, 0x18 ;  /* 0x0000000405047211 */ /* 0x000fc600078ec0ff */
[----:B------:R-:W-:Y:S01]  /*0160*/  IMAD R10, R6, 0x44, R3 ;  /* 0x00000044060a7824 */ /* 0x000fe200078e0203 */
[----:B------:R-:W-:-:S04]  /*0170*/  LEA R11, R7, R4, 0x2 ;  /* 0x00000004070b7211 */ /* 0x000fc800078e10ff */
[----:B------:R-:W-:Y:S01]  /*0180*/  LEA R12, R7, R10, 0x2 ;  /* 0x0000000a070c7211 */ /* 0x000fe200078e10ff */
[----:B------:R-:W-:Y:S01]  /*0190*/  IMAD R13, R6, 0x44, R11 ;  /* 0x00000044060d7824 */ /* 0x000fe200078e020b */
[----:B------:R-:W-:Y:S06]  /*01a0*/  @!P0 BRA `(.L_x_2) ;  /* 0x00000008005c8947 */ /* 0x000fec0003800000 */
[----:B------:R-:W0:Y:S01]  /*01b0*/  LDC R14, c[0x0][0x398] ;  /* 0x0000e600ff0e7b82 */ /* 0x000e220000000800 */
[C---:B------:R-:W-:Y:S01]  /*01c0*/  IADD3 R2, PT, PT, R6.reuse, 0x10, RZ ;  /* 0x0000001006027810 */ /* 0x040fe20007ffe0ff */
[-CC-:B------:R-:W-:Y:S01]  /*01d0*/  IMAD R15, R6, R0.reuse, R7.reuse ;  /* 0x00000000060f7224 */ /* 0x180fe200078e0207 */
[CC--:B------:R-:W-:Y:S01]  /*01e0*/  ISETP.GE.U32.AND P0, PT, R9.reuse, R0.reuse, PT ;  /* 0x000000000900720c */ /* 0x0c0fe20003f06070 */
[-CC-:B------:R-:W-:Y:S01]  /*01f0*/  IMAD R19, R9, R0.reuse, R7.reuse ;  /* 0x0000000009137224 */ /* 0x180fe200078e0207 */
[----:B------:R-:W-:Y:S01]  /*0200*/  MOV R20, RZ ;  /* 0x000000ff00147202 */ /* 0x000fe20000000f00 */
[----:B------:R-:W-:Y:S01]  /*0210*/  IMAD R17, R2, R0, R7 ;  /* 0x0000000002117224 */ /* 0x000fe200078e0207 */
[----:B------:R-:W-:Y:S01]  /*0220*/  LEA.HI R2, R18, 0x1, RZ, 0x1c ;  /* 0x0000000112027811 */ /* 0x000fe200078fe0ff */
[----:B------:R-:W-:Y:S01]  /*0230*/  UMOV UR4, 0x10 ;  /* 0x0000001000047882 */ /* 0x000fe20000000000 */
[----:B------:R-:W-:Y:S02]  /*0240*/  LEA R15, R16, R15, 0x4 ;  /* 0x0000000f100f7211 */ /* 0x000fe400078e20ff */
[----:B------:R-:W-:-:S02]  /*0250*/  LOP3.LUT R2, R2, 0x1ffffffe, RZ, 0xc0, !PT ;  /* 0x1ffffffe02027812 */ /* 0x000fc400078ec0ff */
[----:B------:R-:W-:Y:S02]  /*0260*/  LEA R17, R16, R17, 0x4 ;  /* 0x0000001110117211 */ /* 0x000fe400078e20ff */
[----:B------:R-:W-:Y:S02]  /*0270*/  MOV R21, R7 ;  /* 0x0000000700157202 */ /* 0x000fe40000000f00 */
[----:B------:R-:W-:Y:S02]  /*0280*/  MOV R23, R6 ;  /* 0x0000000600177202 */ /* 0x000fe40000000f00 */
[----:B------:R-:W-:-:S07]  /*0290*/  IADD3 R16, PT, PT, -R2, RZ, RZ ;  /* 0x000000ff02107210 */ /* 0x000fce0007ffe1ff */
.L_x_3:
[----:B0-----:R-:W-:Y:S01]  /*02a0*/  MOV R0, R14 ;  /* 0x0000000e00007202 */ /* 0x001fe20000000f00 */
[----:B------:R-:W0:Y:S01]  /*02b0*/  LDC.64 R4, c[0x0][0x380] ;  /* 0x0000e000ff047b82 */ /* 0x000e220000000a00 */
[----:B------:R-:W-:Y:S01]  /*02c0*/  VIMNMX R3, PT, PT, R8, R23, !PT ;  /* 0x0000001708037248 */ /* 0x000fe20007fe0100 */
[----:B------:R-:W-:Y:S01]  /*02d0*/  HFMA2 R22, -RZ, RZ, 0, 0 ;  /* 0x00000000ff167431 */ /* 0x000fe200000001ff */
[-C--:B------:R-:W-:Y:S02]  /*02e0*/  ISETP.GE.OR P1, PT, R21, R0.reuse, P0 ;  /* 0x000000001500720c */ /* 0x080fe40000726670 */
[----:B------:R-:W-:Y:S02]  /*02f0*/  ISETP.GE.AND P2, PT, R3, R0, PT ;  /* 0x000000000300720c */ /* 0x000fe40003f46270 */
[----:B------:R-:W-:-:S11]  /*0300*/  MOV R25, RZ ;  /* 0x000000ff00197202 */ /* 0x000fd60000000f00 */
[----:B------:R-:W1:Y:S01]  /*0310*/  @!P2 LDC.64 R2, c[0x0][0x388] ;  /* 0x0000e200ff02ab82 */ /* 0x000e620000000a00 */
[----:B0-----:R-:W-:-:S05]  /*0320*/  IMAD.WIDE R4, R19, 0x4, R4 ;  /* 0x0000000413047825 */ /* 0x001fca00078e0204 */
[----:B------:R-:W2:Y:S01]  /*0330*/  @!P1 LDG.E R25, desc[UR6][R4.64] ;  /* 0x0000000604199981 */ /* 0x000ea2000c1e1900 */
[----:B-1----:R-:W-:-:S05]  /*0340*/  @!P2 IMAD.WIDE R2, R15, 0x4, R2 ;  /* 0x000000040f02a825 */ /* 0x002fca00078e0202 */
[----:B------:R-:W3:Y:S04]  /*0350*/  @!P2 LDG.E R22, desc[UR6][R2.64] ;  /* 0x000000060216a981 */ /* 0x000ee8000c1e1900 */
[----:B--2---:R-:W-:Y:S04]  /*0360*/  STS [R12], R25 ;  /* 0x000000190c007388 */ /* 0x004fe80000000800 */
[----:B---3--:R-:W-:Y:S01]  /*0370*/  STS [R13], R22 ;  /* 0x000000160d007388 */ /* 0x008fe20000000800 */
[----:B------:R-:W-:Y:S06]  /*0380*/  BAR.SYNC.DEFER_BLOCKING 0x0 ;  /* 0x0000000000007b1d */ /* 0x000fec0000010000 */
[----:B------:R-:W-:Y:S04]  /*0390*/  LDS R27, [R10] ;  /* 0x000000000a1b7984 */ /* 0x000fe80000000800 */
[----:B------:R-:W0:Y:S04]  /*03a0*/  LDS R24, [R11] ;  /* 0x000000000b187984 */ /* 0x000e280000000800 */
[----:B------:R-:W-:Y:S04]  /*03b0*/  LDS R29, [R10+0x4] ;  /* 0x000004000a1d7984 */ /* 0x000fe80000000800 */
[----:B------:R-:W1:Y:S04]  /*03c0*/  LDS R26, [R11+0x44] ;  /* 0x000044000b1a7984 */ /* 0x000e680000000800 */
[----:B------:R-:W-:Y:S04]  /*03d0*/  LDS R28, [R11+0x88] ;  /* 0x000088000b1c7984 */ /* 0x000fe80000000800 */
[----:B------:R-:W-:Y:S04]  /*03e0*/  LDS R2, [R10+0xc] ;  /* 0x00000c000a027984 */ /* 0x000fe80000000800 */
[----:B------:R-:W-:Y:S04]  /*03f0*/  LDS R3, [R11+0xcc] ;  /* 0x0000cc000b037984 */ /* 0x000fe80000000800 */
[----:B------:R-:W-:Y:S04]  /*0400*/  LDS R25, [R11+0x110] ;  /* 0x000110000b197984 */ /* 0x000fe80000000800 */
[----:B------:R-:W-:Y:S01]  /*0410*/  LDS R22, [R10+0x14] ;  /* 0x000014000a167984 */ /* 0x000fe20000000800 */
[----:B0-----:R-:W-:-:S03]  /*0420*/  FFMA R24, R27, R24, R20 ;  /* 0x000000181b187223 */ /* 0x001fc60000000014 */
[----:B------:R-:W0:Y:S04]  /*0430*/  LDS R27, [R10+0x8] ;  /* 0x000008000a1b7984 */ /* 0x000e280000000800 */
[----:B------:R-:W2:Y:S01]  /*0440*/  LDS R20, [R10+0x10] ;  /* 0x000010000a147984 */ /* 0x000ea20000000800 */
[----:B-1----:R-:W-:-:S04]  /*0450*/  FFMA R24, R29, R26, R24 ;  /* 0x0000001a1d187223 */ /* 0x002fc80000000018 */
[----:B0-----:R-:W-:Y:S02]  /*0460*/  FFMA R27, R27, R28, R24 ;  /* 0x0000001c1b1b7223 */ /* 0x001fe40000000018 */
[----:B------:R-:W0:Y:S02]  /*0470*/  LDS R24, [R11+0x154] ;  /* 0x000154000b187984 */ /* 0x000e240000000800 */
[----:B------:R-:W-:Y:S02]  /*0480*/  FFMA R27, R2, R3, R27 ;  /* 0x00000003021b7223 */ /* 0x000fe4000000001b */
[----:B------:R-:W-:Y:S04]  /*0490*/  LDS R2, [R10+0x18] ;  /* 0x000018000a027984 */ /* 0x000fe80000000800 */
[----:B------:R-:W1:Y:S01]  /*04a0*/  LDS R3, [R11+0x198] ;  /* 0x000198000b037984 */ /* 0x000e620000000800 */
[----:B--2---:R-:W-:-:S03]  /*04b0*/  FFMA R27, R20, R25, R27 ;  /* 0x00000019141b7223 */ /* 0x004fc6000000001b */
[----:B------:R-:W-:Y:S04]  /*04c0*/  LDS R20, [R10+0x1c] ;  /* 0x00001c000a147984 */ /* 0x000fe80000000800 */
[----:B------:R-:W2:Y:S01]  /*04d0*/  LDS R25, [R11+0x1dc] ;  /* 0x0001dc000b197984 */ /* 0x000ea20000000800 */
[----:B0-----:R-:W-:-:S03]  /*04e0*/  FFMA R27, R22, R24, R27 ;  /* 0x00000018161b7223 */ /* 0x001fc6000000001b */
[----:B------:R-:W-:Y:S04]  /*04f0*/  LDS R22, [R10+0x20] ;  /* 0x000020000a167984 */ /* 0x000fe80000000800 */
[----:B------:R-:W0:Y:S01]  /*0500*/  LDS R24, [R11+0x220] ;  /* 0x000220000b187984 */ /* 0x000e220000000800 */
[----:B-1----:R-:W-:-:S03]  /*0510*/  FFMA R27, R2, R3, R27 ;  /* 0x00000003021b7223 */ /* 0x002fc6000000001b */
[----:B------:R-:W-:Y:S04]  /*0520*/  LDS R2, [R10+0x24] ;  /* 0x000024000a027984 */ /* 0x000fe80000000800 */
[----:B------:R-:W1:Y:S01]  /*0530*/  LDS R3, [R11+0x264] ;  /* 0x000264000b037984 */ /* 0x000e620000000800 */
[----:B--2---:R-:W-:-:S03]  /*0540*/  FFMA R27, R20, R25, R27 ;  /* 0x00000019141b7223 */ /* 0x004fc6000000001b */
[----:B------:R-:W-:Y:S04]  /*0550*/  LDS R20, [R10+0x28] ;  /* 0x000028000a147984 */ /* 0x000fe80000000800 */
[----:B------:R-:W2:Y:S01]  /*0560*/  LDS R25, [R11+0x2a8] ;  /* 0x0002a8000b197984 */ /* 0x000ea20000000800 */
[----:B0-----:R-:W-:-:S03]  /*0570*/  FFMA R27, R22, R24, R27 ;  /* 0x00000018161b7223 */ /* 0x001fc6000000001b */
[----:B------:R-:W-:Y:S04]  /*0580*/  LDS R24, [R11+0x330] ;  /* 0x000330000b187984 */ /* 0x000fe80000000800 */
[----:B------:R-:W-:Y:S01]  /*0590*/  LDS R22, [R10+0x34] ;  /* 0x000034000a167984 */ /* 0x000fe20000000800 */
[----:B-1----:R-:W-:-:S03]  /*05a0*/  FFMA R3, R2, R3, R27 ;  /* 0x0000000302037223 */ /* 0x002fc6000000001b */
[----:B------:R-:W-:Y:S04]  /*05b0*/  LDS R27, [R10+0x2c] ;  /* 0x00002c000a1b7984 */ /* 0x000fe80000000800 */
[----:B------:R-:W0:Y:S01]  /*05c0*/  LDS R2, [R11+0x2ec] ;  /* 0x0002ec000b027984 */ /* 0x000e220000000800 */
[----:B--2---:R-:W-:-:S03]  /*05d0*/  FFMA R20, R20, R25, R3 ;  /* 0x0000001914147223 */ /* 0x004fc60000000003 */
[----:B------:R-:W1:Y:S04]  /*05e0*/  LDS R25, [R10+0x30] ;  /* 0x000030000a197984 */ /* 0x000e680000000800 */
[----:B------:R-:W2:Y:S01]  /*05f0*/  LDS R3, [R11+0x374] ;  /* 0x000374000b037984 */ /* 0x000ea20000000800 */
[----:B------:R-:W-:-:S04]  /*0600*/  VIADDMNMX R29, R23, 0x10, R8, !PT ;  /* 0x00000010171d7846 */ /* 0x000fc80007800108 */
[----:B------:R-:W-:Y:S01]  /*0610*/  ISETP.GE.AND P2, PT, R29, R0, PT ;  /* 0x000000001d00720c */ /* 0x000fe20003f46270 */
[----:B0-----:R-:W-:Y:S01]  /*0620*/  FFMA R2, R27, R2, R20 ;  /* 0x000000021b027223 */ /* 0x001fe20000000014 */
[----:B------:R-:W-:Y:S01]  /*0630*/  IADD3 R27, PT, PT, R21, 0x10, RZ ;  /* 0x00000010151b7810 */ /* 0x000fe20007ffe0ff */
[----:B------:R-:W-:Y:S02]  /*0640*/  LDS R20, [R10+0x3c] ;  /* 0x00003c000a147984 */ /* 0x000fe40000000800 */
[----:B-1----:R-:W-:Y:S01]  /*0650*/  FFMA R25, R25, R24, R2 ;  /* 0x0000001819197223 */ /* 0x002fe20000000002 */
[----:B------:R-:W-:Y:S01]  /*0660*/  ISETP.GE.OR P1, PT, R27, R0, P0 ;  /* 0x000000001b00720c */ /* 0x000fe20000726670 */
[----:B------:R-:W-:Y:S02]  /*0670*/  LDS R24, [R11+0x3b8] ;  /* 0x0003b8000b187984 */ /* 0x000fe40000000800 */
[----:B--2---:R-:W-:-:S04]  /*0680*/  FFMA R22, R22, R3, R25 ;  /* 0x0000000316167223 */ /* 0x004fc80000000019 */
[----:B------:R-:W0:Y:S01]  /*0690*/  @!P2 LDC.64 R2, c[0x0][0x388] ;  /* 0x0000e200ff02ab82 */ /* 0x000e220000000a00 */
[----:B------:R-:W1:Y:S04]  /*06a0*/  LDS R27, [R10+0x38] ;  /* 0x000038000a1b7984 */ /* 0x000e680000000800 */
[----:B------:R-:W2:Y:S01]  /*06b0*/  LDS R25, [R11+0x3fc] ;  /* 0x0003fc000b197984 */ /* 0x000ea20000000800 */
[----:B------:R-:W-:Y:S02]  /*06c0*/  HFMA2 R28, -RZ, RZ, 0, 0 ;  /* 0x00000000ff1c7431 */ /* 0x000fe400000001ff */
[----:B------:R-:W-:Y:S01]  /*06d0*/  BAR.SYNC.DEFER_BLOCKING 0x0 ;  /* 0x0000000000007b1d */ /* 0x000fe20000010000 */
[----:B------:R-:W-:Y:S01]  /*06e0*/  MOV R26, RZ ;  /* 0x000000ff001a7202 */ /* 0x000fe20000000f00 */
[----:B0-----:R-:W-:-:S04]  /*06f0*/  @!P2 IMAD.WIDE R2, R17, 0x4, R2 ;  /* 0x000000041102a825 */ /* 0x001fc800078e0202 */
[----:B------:R-:W3:Y:S04]  /*0700*/  @!P1 LDG.E R28, desc[UR6][R4.64+0x40] ;  /* 0x00004006041c9981 */ /* 0x000ee8000c1e1900 */
[----:B------:R-:W4:Y:S01]  /*0710*/  @!P2 LDG.E R26, desc[UR6][R2.64] ;  /* 0x00000006021aa981 */ /* 0x000f22000c1e1900 */
[----:B-1----:R-:W-:-:S04]  /*0720*/  FFMA R27, R27, R24, R22 ;  /* 0x000000181b1b7223 */ /* 0x002fc80000000016 */
[----:B--2---:R-:W-:Y:S01]  /*0730*/  FFMA R22, R20, R25, R27 ;  /* 0x0000001914167223 */ /* 0x004fe2000000001b */
[----:B------:R-:W-:-:S04]  /*0740*/  IADD3 R16, PT, PT, R16, 0x2, RZ ;  /* 0x0000000210107810 */ /* 0x000fc80007ffe0ff */
[----:B------:R-:W-:Y:S01]  /*0750*/  ISETP.NE.AND P1, PT, R16, RZ, PT ;  /* 0x000000ff1000720c */ /* 0x000fe20003f25270 */
[----:B------:R-:W-:Y:S01]  /*0760*/  UIADD3 UR4, UPT, UPT, UR4, 0x20, URZ ;  /* 0x0000002004047890 */ /* 0x000fe2000fffe0ff */
[----:B------:R-:W-:Y:S02]  /*0770*/  IADD3 R23, PT, PT, R23, 0x20, RZ ;  /* 0x0000002017177810 */ /* 0x000fe40007ffe0ff */
[----:B------:R-:W-:Y:S02]  /*0780*/  IADD3 R21, PT, PT, R21, 0x20, RZ ;  /* 0x0000002015157810 */ /* 0x000fe40007ffe0ff */
[----:B------:R-:W-:Y:S02]  /*0790*/  IADD3 R19, PT, PT, R19, 0x20, RZ ;  /* 0x0000002013137810 */ /* 0x000fe40007ffe0ff */
[C---:B------:R-:W-:Y:S02]  /*07a0*/  LEA R15, R0.reuse, R15, 0x5 ;  /* 0x0000000f000f7211 */ /* 0x040fe400078e28ff */
[----:B------:R-:W-:Y:S01]  /*07b0*/  LEA R17, R0, R17, 0x5 ;  /* 0x0000001100117211 */ /* 0x000fe200078e28ff */
[----:B---3--:R-:W-:Y:S04]  /*07c0*/  STS [R12], R28 ;  /* 0x0000001c0c007388 */ /* 0x008fe80000000800 */
[----:B----4-:R-:W-:Y:S01]  /*07d0*/  STS [R13], R26 ;  /* 0x0000001a0d007388 */ /* 0x010fe20000000800 */
[----:B------:R-:W-:Y:S06]  /*07e0*/  BAR.SYNC.DEFER_BLOCKING 0x0 ;  /* 0x0000000000007b1d */ /* 0x000fec0000010000 */
[----:B------:R-:W-:Y:S04]  /*07f0*/  LDS R29, [R10] ;  /* 0x000000000a1d7984 */ /* 0x000fe80000000800 */
[----:B------:R-:W0:Y:S04]  /*0800*/  LDS R26, [R11] ;  /* 0x000000000b1a7984 */ /* 0x000e280000000800 */
[----:B------:R-:W-:Y:S04]  /*0810*/  LDS R5, [R10+0x4] ;  /* 0x000004000a057984 */ /* 0x000fe80000000800 */
[----:B------:R-:W1:Y:S04]  /*0820*/  LDS R4, [R11+0x44] ;  /* 0x000044000b047984 */ /* 0x000e680000000800 */
[----:B------:R-:W-:Y:S04]  /*0830*/  LDS R20, [R10+0x8] ;  /* 0x000008000a147984 */ /* 0x000fe80000000800 */
[----:B------:R-:W2:Y:S04]  /*0840*/  LDS R25, [R11+0x88] ;  /* 0x000088000b197984 */ /* 0x000ea80000000800 */
[----:B------:R-:W-:Y:S04]  /*0850*/  LDS R3, [R10+0xc] ;  /* 0x00000c000a037984 */ /* 0x000fe80000000800 */
[----:B------:R-:W3:Y:S04]  /*0860*/  LDS R2, [R11+0xcc] ;  /* 0x0000cc000b027984 */ /* 0x000ee80000000800 */
[----:B------:R-:W-:Y:S01]  /*0870*/  LDS R24, [R10+0x3c] ;  /* 0x00003c000a187984 */ /* 0x000fe20000000800 */
[----:B0-----:R-:W-:-:S04]  /*0880*/  FFMA R26, R29, R26, R22 ;  /* 0x0000001a1d1a7223 */ /* 0x001fc80000000016 */
[----:B-1----:R-:W-:Y:S02]  /*0890*/  FFMA R27, R5, R4, R26 ;  /* 0x00000004051b7223 */ /* 0x002fe4000000001a */
[----:B------:R-:W-:Y:S04]  /*08a0*/  LDS R4, [R10+0x10] ;  /* 0x000010000a047984 */ /* 0x000fe80000000800 */
[----:B------:R-:W0:Y:S01]  /*08b0*/  LDS R5, [R11+0x110] ;  /* 0x000110000b057984 */ /* 0x000e220000000800 */
[----:B--2---:R-:W-:-:S03]  /*08c0*/  FFMA R22, R20, R25, R27 ;  /* 0x0000001914167223 */ /* 0x004fc6000000001b */
[----:B------:R-:W-:Y:S04]  /*08d0*/  LDS R20, [R10+0x14] ;  /* 0x000014000a147984 */ /* 0x000fe80000000800 */
[----:B------:R-:W1:Y:S01]  /*08e0*/  LDS R25, [R11+0x154] ;  /* 0x000154000b197984 */ /* 0x000e620000000800 */
[----:B---3--:R-:W-:-:S03]  /*08f0*/  FFMA R29, R3, R2, R22 ;  /* 0x00000002031d7223 */ /* 0x008fc60000000016 */
[----:B------:R-:W-:Y:S04]  /*0900*/  LDS R27, [R10+0x18] ;  /* 0x000018000a1b7984 */ /* 0x000fe80000000800 */
[----:B------:R-:W2:Y:S04]  /*0910*/  LDS R22, [R11+0x198] ;  /* 0x000198000b167984 */ /* 0x000ea80000000800 */
[----:B------:R-:W-:Y:S04]  /*0920*/  LDS R2, [R10+0x1c] ;  /* 0x00001c000a027984 */ /* 0x000fe80000000800 */
[----:B------:R-:W3:Y:S04]  /*0930*/  LDS R3, [R11+0x1dc] ;  /* 0x0001dc000b037984 */ /* 0x000ee80000000800 */
[----:B------:R-:W-:Y:S01]  /*0940*/  LDS R26, [R11+0x3fc] ;  /* 0x0003fc000b1a7984 */ /* 0x000fe20000000800 */
[----:B0-----:R-:W-:-:S03]  /*0950*/  FFMA R5, R4, R5, R29 ;  /* 0x0000000504057223 */ /* 0x001fc6000000001d */
[----:B------:R-:W-:Y:S01]  /*0960*/  LDS R4, [R10+0x20] ;  /* 0x000020000a047984 */ /* 0x000fe20000000800 */
[----:B-1----:R-:W-:-:S03]  /*0970*/  FFMA R20, R20, R25, R5 ;  /* 0x0000001914147223 */ /* 0x002fc60000000005 */
[----:B------:R-:W0:Y:S04]  /*0980*/  LDS R5, [R11+0x220] ;  /* 0x000220000b057984 */ /* 0x000e280000000800 */
[----:B------:R-:W-:Y:S01]  /*0990*/  LDS R25, [R11+0x264] ;  /* 0x000264000b197984 */ /* 0x000fe20000000800 */
[----:B--2---:R-:W-:-:S03]  /*09a0*/  FFMA R27, R27, R22, R20 ;  /* 0x000000161b1b7223 */ /* 0x004fc60000000014 */
[----:B------:R-:W1:Y:S04]  /*09b0*/  LDS R20, [R10+0x24] ;  /* 0x000024000a147984 */ /* 0x000e680000000800 */
[----:B------:R-:W-:Y:S01]  /*09c0*/  LDS R22, [R11+0x2a8] ;  /* 0x0002a8000b167984 */ /* 0x000fe20000000800 */
[----:B---3--:R-:W-:-:S03]  /*09d0*/  FFMA R29, R2, R3, R27 ;  /* 0x00000003021d7223 */ /* 0x008fc6000000001b */
[----:B------:R-:W2:Y:S04]  /*09e0*/  LDS R27, [R10+0x28] ;  /* 0x000028000a1b7984 */ /* 0x000ea80000000800 */
[----:B------:R-:W-:Y:S04]  /*09f0*/  LDS R2, [R10+0x2c] ;  /* 0x00002c000a027984 */ /* 0x000fe80000000800 */
[----:B------:R-:W3:Y:S01]  /*0a00*/  LDS R3, [R11+0x2ec] ;  /* 0x0002ec000b037984 */ /* 0x000ee20000000800 */
        /* <DEDUP_REMOVED lines=9> */
[----:B------:R-:W2:Y:S01]  /*0aa0*/  LDS R3, [R11+0x3b8] ;  /* 0x0003b8000b037984 */ /* 0x000ea20000000800 */
[----:B0-----:R-:W-:-:S04]  /*0ab0*/  FFMA R5, R5, R4, R2 ;  /* 0x0000000405057223 */ /* 0x001fc80000000002 */
[----:B-1----:R-:W-:-:S04]  /*0ac0*/  FFMA R5, R20, R25, R5 ;  /* 0x0000001914057223 */ /* 0x002fc80000000005 */
[----:B--2---:R-:W-:-:S04]  /*0ad0*/  FFMA R3, R22, R3, R5 ;  /* 0x0000000316037223 */ /* 0x004fc80000000005 */
[----:B------:R-:W-:Y:S01]  /*0ae0*/  FFMA R20, R24, R26, R3 ;  /* 0x0000001a18147223 */ /* 0x000fe20000000003 */
[----:B------:R-:W-:Y:S06]  /*0af0*/  BAR.SYNC.DEFER_BLOCKING 0x0 ;  /* 0x0000000000007b1d */ /* 0x000fec0000010000 */
[----:B------:R-:W-:Y:S05]  /*0b00*/  @P1 BRA `(.L_x_3) ;  /* 0xfffffff400e41947 */ /* 0x000fea000383ffff */
[----:B------:R-:W-:-:S12]  /*0b10*/  UIADD3 UR4, UPT, UPT, UR4, -0x10, URZ ;  /* 0xfffffff004047890 */ /* 0x000fd8000fffe0ff */
.L_x_2:
[----:B------:R-:W-:-:S13]  /*0b20*/  LOP3.LUT P0, RZ, R18, 0x10, RZ, 0xc0, !PT ;  /* 0x0000001012ff7812 */ /* 0x000fda000780c0ff */
[----:B------:R-:W-:Y:S05]  /*0b30*/  @P0 BRA `(.L_x_1) ;  /* 0x00000004000c0947 */ /* 0x000fea0003800000 */
[----:B------:R-:W-:Y:S02]  /*0b40*/  IADD3 R7, PT, PT, R7, UR4, RZ ;  /* 0x0000000407077c10 */ /* 0x000fe4000fffe0ff */
[----:B------:R-:W-:Y:S02]  /*0b50*/  IADD3 R15, PT, PT, R6, UR4, RZ ;  /* 0x00000004060f7c10 */ /* 0x000fe4000fffe0ff */
[-C--:B------:R-:W-:Y:S02]  /*0b60*/  ISETP.GE.AND P0, PT, R7, R0.reuse, PT ;  /* 0x000000000700720c */ /* 0x080fe40003f06270 */
[----:B------:R-:W-:Y:S02]  /*0b70*/  VIMNMX R3, PT, PT, R8, R15, !PT ;  /* 0x0000000f08037248 */ /* 0x000fe40007fe0100 */
[-C--:B------:R-:W-:Y:S02]  /*0b80*/  ISETP.GE.U32.OR P0, PT, R9, R0.reuse, P0 ;  /* 0x000000000900720c */ /* 0x080fe40000706470 */
[----:B------:R-:W-:-:S11]  /*0b90*/  ISETP.GE.AND P1, PT, R3, R0, PT ;  /* 0x000000000300720c */ /* 0x000fd60003f26270 */
[----:B------:R-:W0:Y:S01]  /*0ba0*/  @!P0 LDC.64 R4, c[0x0][0x380] ;  /* 0x0000e000ff048b82 */ /* 0x000e220000000a00 */
[-C--:B------:R-:W-:Y:S02]  /*0bb0*/  @!P0 IMAD R7, R9, R0.reuse, R7 ;  /* 0x0000000009078224 */ /* 0x080fe400078e0207 */
[----:B------:R-:W-:-:S05]  /*0bc0*/  @!P1 IMAD R15, R15, R0, R8 ;  /* 0x000000000f0f9224 */ /* 0x000fca00078e0208 */
[----:B------:R-:W1:Y:S01]  /*0bd0*/  @!P1 LDC.64 R2, c[0x0][0x388] ;  /* 0x0000e200ff029b82 */ /* 0x000e620000000a00 */
[----:B0-----:R-:W-:Y:S01]  /*0be0*/  @!P0 IMAD.WIDE R4, R7, 0x4, R4 ;  /* 0x0000000407048825 */ /* 0x001fe200078e0204 */
[----:B------:R-:W-:-:S06]  /*0bf0*/  CS2R R6, SRZ ;  /* 0x0000000000067805 */ /* 0x000fcc000001ff00 */
        /* <DEDUP_REMOVED lines=14> */
[----:B------:R-:W-:Y:S04]  /*0ce0*/  LDS R21, [R10+0x10] ;  /* 0x000010000a157984 */ /* 0x000fe80000000800 */
[----:B------:R-:W4:Y:S04]  /*0cf0*/  LDS R22, [R11+0x110] ;  /* 0x000110000b167984 */ /* 0x000f280000000800 */
[----:B------:R-:W-:Y:S04]  /*0d00*/  LDS R12, [R10+0x14] ;  /* 0x000014000a0c7984 */ /* 0x000fe80000000800 */
[----:B------:R-:W5:Y:S04]  /*0d10*/  LDS R13, [R11+0x154] ;  /* 0x000154000b0d7984 */ /* 0x000f680000000800 */
[----:B------:R-:W-:Y:S04]  /*0d20*/  LDS R2, [R10+0x18] ;  /* 0x000018000a027984 */ /* 0x000fe80000000800 */
[----:B------:R-:W5:Y:S04]  /*0d30*/  LDS R3, [R11+0x198] ;  /* 0x000198000b037984 */ /* 0x000f680000000800 */
[----:B------:R-:W-:Y:S04]  /*0d40*/  LDS R6, [R10+0x1c] ;  /* 0x00001c000a067984 */ /* 0x000fe80000000800 */
[----:B------:R-:W5:Y:S01]  /*0d50*/  LDS R7, [R11+0x1dc] ;  /* 0x0001dc000b077984 */ /* 0x000f620000000800 */
        /* <DEDUP_REMOVED lines=9> */
[----:B---3--:R-:W-:-:S03]  /*0df0*/  FFMA R24, R23, R24, R26 ;  /* 0x0000001817187223 */ /* 0x008fc6000000001a */
[----:B------:R-:W-:Y:S04]  /*0e00*/  LDS R18, [R10+0x2c] ;  /* 0x00002c000a127984 */ /* 0x000fe80000000800 */
[----:B------:R-:W3:Y:S01]  /*0e10*/  LDS R19, [R11+0x2ec] ;  /* 0x0002ec000b137984 */ /* 0x000ee20000000800 */
[----:B----4-:R-:W-:-:S03]  /*0e20*/  FFMA R25, R21, R22, R24 ;  /* 0x0000001615197223 */ /* 0x010fc60000000018 */
[----:B------:R-:W-:Y:S04]  /*0e30*/  LDS R20, [R10+0x30] ;  /* 0x000030000a147984 */ /* 0x000fe80000000800 */
[----:B------:R-:W4:Y:S01]  /*0e40*/  LDS R23, [R11+0x330] ;  /* 0x000330000b177984 */ /* 0x000f220000000800 */
[----:B-----5:R-:W-:-:S03]  /*0e50*/  FFMA R27, R12, R13, R25 ;  /* 0x0000000d0c1b7223 */ /* 0x020fc60000000019 */
[----:B------:R-:W-:Y:S04]  /*0e60*/  LDS R21, [R10+0x34] ;  /* 0x000034000a157984 */ /* 0x000fe80000000800 */
[----:B------:R-:W5:Y:S04]  /*0e70*/  LDS R22, [R11+0x374] ;  /* 0x000374000b167984 */ /* 0x000f680000000800 */
[----:B------:R-:W-:Y:S04]  /*0e80*/  LDS R12, [R10+0x38] ;  /* 0x000038000a0c7984 */ /* 0x000fe80000000800 */
[----:B------:R-:W5:Y:S04]  /*0e90*/  LDS R13, [R11+0x3b8] ;  /* 0x0003b8000b0d7984 */ /* 0x000f680000000800 */
[----:B------:R-:W-:Y:S04]  /*0ea0*/  LDS R24, [R10+0x3c] ;  /* 0x00003c000a187984 */ /* 0x000fe80000000800 */
[----:B------:R-:W5:Y:S01]  /*0eb0*/  LDS R25, [R11+0x3fc] ;  /* 0x0003fc000b197984 */ /* 0x000f620000000800 */
[----:B------:R-:W-:-:S04]  /*0ec0*/  FFMA R3, R2, R3, R27 ;  /* 0x0000000302037223 */ /* 0x000fc8000000001b */
[----:B------:R-:W-:-:S04]  /*0ed0*/  FFMA R3, R6, R7, R3 ;  /* 0x0000000706037223 */ /* 0x000fc80000000003 */
[----:B0-----:R-:W-:-:S04]  /*0ee0*/  FFMA R3, R4, R5, R3 ;  /* 0x0000000504037223 */ /* 0x001fc80000000003 */
[----:B-1----:R-:W-:-:S04]  /*0ef0*/  FFMA R3, R16, R17, R3 ;  /* 0x0000001110037223 */ /* 0x002fc80000000003 */
[----:B--2---:R-:W-:-:S04]  /*0f00*/  FFMA R3, R14, R15, R3 ;  /* 0x0000000f0e037223 */ /* 0x004fc80000000003 */
[----:B---3--:R-:W-:-:S04]  /*0f10*/  FFMA R3, R18, R19, R3 ;  /* 0x0000001312037223 */ /* 0x008fc80000000003 */
[----:B----4-:R-:W-:-:S04]  /*0f20*/  FFMA R20, R20, R23, R3 ;  /* 0x0000001714147223 */ /* 0x010fc80000000003 */
[----:B-----5:R-:W-:-:S04]  /*0f30*/  FFMA R21, R21, R22, R20 ;  /* 0x0000001615157223 */ /* 0x020fc80000000014 */
[----:B------:R-:W-:-:S04]  /*0f40*/  FFMA R13, R12, R13, R21 ;  /* 0x0000000d0c0d7223 */ /* 0x000fc80000000015 */
[----:B------:R-:W-:Y:S01]  /*0f50*/  FFMA R20, R24, R25, R13 ;  /* 0x0000001918147223 */ /* 0x000fe2000000000d */
[----:B------:R-:W-:Y:S06]  /*0f60*/  BAR.SYNC.DEFER_BLOCKING 0x0 ;  /* 0x0000000000007b1d */ /* 0x000fec0000010000 */
.L_x_1:
[----:B------:R-:W-:-:S04]  /*0f70*/  VIMNMX R3, PT, PT, R9, R8, !PT ;  /* 0x0000000809037248 */ /* 0x000fc80007fe0100 */
[----:B------:R-:W-:-:S13]  /*0f80*/  ISETP.GE.AND P0, PT, R3, R0, PT ;  /* 0x000000000300720c */ /* 0x000fda0003f06270 */
[----:B------:R-:W-:Y:S05]  /*0f90*/  @P0 EXIT ;  /* 0x000000000000094d */ /* 0x000fea0003800000 */
[----:B------:R-:W0:Y:S01]  /*0fa0*/  LDC.64 R2, c[0x0][0x390] ;  /* 0x0000e400ff027b82 */ /* 0x000e220000000a00 */
[----:B------:R-:W-:-:S04]  /*0fb0*/  IMAD R9, R9, R0, R8 ;  /* 0x0000000009097224 */ /* 0x000fc800078e0208 */
[----:B0-----:R-:W-:-:S05]  /*0fc0*/  IMAD.WIDE R2, R9, 0x4, R2 ;  /* 0x0000000409027825 */ /* 0x001fca00078e0202 */
[----:B------:R-:W-:Y:S01]  /*0fd0*/  STG.E desc[UR6][R2.64], R20 ;  /* 0x0000001402007986 */ /* 0x000fe2000c101906 */
[----:B------:R-:W-:Y:S05]  /*0fe0*/  EXIT ;  /* 0x000000000000794d */ /* 0x000fea0003800000 */
.L_x_4:
        /* <DEDUP_REMOVED lines=9> */
.L_x_12:


//--------------------- .text._Z20non_pipelined_kernelPfS_i --------------------------
	.section	.text._Z20non_pipelined_kernelPfS_i,"ax",@progbits
	.align	128
        .global         _Z20non_pipelined_kernelPfS_i
        .type           _Z20non_pipelined_kernelPfS_i,@function
        .size           _Z20non_pipelined_kernelPfS_i,(.L_x_13 - _Z20non_pipelined_kernelPfS_i)
        .other          _Z20non_pipelined_kernelPfS_i,@"STO_CUDA_ENTRY STV_DEFAULT"
_Z20non_pipelined_kernelPfS_i:
.text._Z20non_pipelined_kernelPfS_i:
        /* <DEDUP_REMOVED lines=10> */
[----:B------:R-:W2:Y:S01]  /*00a0*/  LDC.64 R4, c[0x0][0x388] ;  /* 0x0000e200ff047b82 */ /* 0x000ea20000000a00 */
[----:B0-----:R-:W-:-:S06]  /*00b0*/  IMAD.WIDE R2, R7, 0x4, R2 ;  /* 0x0000000407027825 */ /* 0x001fcc00078e0202 */
[----:B-1----:R-:W3:Y:S01]  /*00c0*/  LDG.E R2, desc[UR4][R2.64] ;  /* 0x0000000402027981 */ /* 0x002ee2000c1e1900 */
[----:B------:R-:W-:Y:S02]  /*00d0*/  HFMA2 R9, -RZ, RZ, 2, 0 ;  /* 0x40000000ff097431 */ /* 0x000fe400000001ff */
[----:B--2---:R-:W-:-:S04]  /*00e0*/  IMAD.WIDE R4, R7, 0x4, R4 ;  /* 0x0000000407047825 */ /* 0x004fc800078e0204 */
[----:B---3--:R-:W-:-:S05]  /*00f0*/  FFMA R7, R2, R9, 1 ;  /* 0x3f80000002077423 */ /* 0x008fca0000000009 */
[----:B------:R-:W-:Y:S01]  /*0100*/  STG.E desc[UR4][R4.64], R7 ;  /* 0x0000000704007986 */ /* 0x000fe2000c101904 */
[----:B------:R-:W-:Y:S05]  /*0110*/  EXIT ;  /* 0x000000000000794d */ /* 0x000fea0003800000 */
.L_x_5:
        /* <DEDUP_REMOVED lines=14> */
.L_x_13:


//--------------------- .text._Z22basic_pipelined_kernelPfS_i --------------------------
	.section	.text._Z22basic_pipelined_kernelPfS_i,"ax",@progbits
	.align	128
        .global         _Z22basic_pipelined_kernelPfS_i
        .type           _Z22basic_pipelined_kernelPfS_i,@function
        .size           _Z22basic_pipelined_kernelPfS_i,(.L_x_14 - _Z22basic_pipelined_kernelPfS_i)
        .other          _Z22basic_pipelined_kernelPfS_i,@"STO_CUDA_ENTRY STV_DEFAULT"
_Z22basic_pipelined_kernelPfS_i:
.text._Z22basic_pipelined_kernelPfS_i:
[----:B------:R-:W-:Y:S01]  /*0000*/  LDC R1, c[0x0][0x37c] ;  /* 0x0000df00ff017b82 */ /* 0x000fe20000000800 */
[----:B------:R-:W0:Y:S07]  /*0010*/  S2R R0, SR_TID.X ;  /* 0x0000000000007919 */ /* 0x000e2e0000002100 */
[----:B------:R-:W0:Y:S01]  /*0020*/  LDC R3, c[0x0][0x360] ;  /* 0x0000d800ff037b82 */ /* 0x000e220000000800 */
[----:B------:R-:W1:Y:S01]  /*0030*/  LDCU UR6, c[0x0][0x390] ;  /* 0x00007200ff0677ac */ /* 0x000e620008000800 */
[----:B------:R-:W2:Y:S01]  /*0040*/  S2R R4, SR_CTAID.X ;  /* 0x0000000000047919 */ /* 0x000ea20000002500 */
[----:B------:R-:W3:Y:S01]  /*0050*/  LDCU.64 UR8, c[0x0][0x358] ;  /* 0x00006b00ff0877ac */ /* 0x000ee20008000a00 */
[----:B0-----:R-:W-:Y:S01]  /*0060*/  ISETP.GE.U32.AND P0, PT, R0, R3, PT ;  /* 0x000000030000720c */ /* 0x001fe20003f06070 */
[----:B--2---:R-:W-:-:S05]  /*0070*/  IMAD R2, R3, R4, R0 ;  /* 0x0000000403027224 */ /* 0x004fca00078e0200 */
[----:B-1----:R-:W-:-:S13]  /*0080*/  ISETP.GE.OR P1, PT, R2, UR6, P0 ;  /* 0x0000000602007c0c */ /* 0x002fda0008726670 */
[----:B------:R-:W0:Y:S02]  /*0090*/  @!P1 LDC.64 R8, c[0x0][0x380] ;  /* 0x0000e000ff089b82 */ /* 0x000e240000000a00 */
[----:B0-----:R-:W-:-:S06]  /*00a0*/  @!P1 IMAD.WIDE R8, R2, 0x4, R8 ;  /* 0x0000000402089825 */ /* 0x001fcc00078e0208 */
[----:B---3--:R-:W2:Y:S01]  /*00b0*/  @!P1 LDG.E R9, desc[UR8][R8.64] ;  /* 0x0000000808099981 */ /* 0x008ea2000c1e1900 */
[----:B------:R-:W0:Y:S01]  /*00c0*/  S2UR UR5, SR_CgaCtaId ;  /* 0x00000000000579c3 */ /* 0x000e220000008800 */
[----:B------:R-:W-:Y:S01]  /*00d0*/  UMOV UR4, 0x400 ;  /* 0x0000040000047882 */ /* 0x000fe20000000000 */
[----:B------:R-:W-:Y:S01]  /*00e0*/  IADD3 R10, PT, PT, -R3, UR6, RZ ;  /* 0x00000006030a7c10 */ /* 0x000fe2000fffe1ff */
[----:B0-----:R-:W-:-:S06]  /*00f0*/  ULEA UR4, UR5, UR4, 0x18 ;  /* 0x0000000405047291 */ /* 0x001fcc000f8ec0ff */
[----:B------:R-:W-:Y:S01]  /*0100*/  LEA R6, R0, UR4, 0x2 ;  /* 0x0000000400067c11 */ /* 0x000fe2000f8e10ff */
[----:B------:R-:W-:-:S04]  /*0110*/  IMAD.U32 R5, RZ, RZ, UR4 ;  /* 0x00000004ff057e24 */ /* 0x000fc8000f8e00ff */
[----:B--2---:R0:W-:Y:S01]  /*0120*/  @!P1 STS [R6], R9 ;  /* 0x0000000906009388 */ /* 0x0041e20000000800 */
[----:B------:R-:W-:Y:S01]  /*0130*/  BAR.SYNC.DEFER_BLOCKING 0x0 ;  /* 0x0000000000007b1d */ /* 0x000fe20000010000 */
[----:B------:R-:W-:-:S13]  /*0140*/  ISETP.GT.U32.AND P1, PT, R3, R10, PT ;  /* 0x0000000a0300720c */ /* 0x000fda0003f24070 */
[----:B0-----:R-:W-:Y:S05]  /*0150*/  @P1 BRA `(.L_x_6) ;  /* 0x00000008001c1947 */ /* 0x001fea0003800000 */
[----:B------:R-:W0:Y:S01]  /*0160*/  I2F.U32.RP R7, R3 ;  /* 0x0000000300077306 */ /* 0x000e220000209000 */
[----:B------:R-:W-:-:S07]  /*0170*/  ISETP.NE.U32.AND P3, PT, R3, RZ, PT ;  /* 0x000000ff0300720c */ /* 0x000fce0003f65070 */
[----:B0-----:R-:W0:Y:S02]  /*0180*/  MUFU.RCP R7, R7 ;  /* 0x0000000700077308 */ /* 0x001e240000001000 */
[----:B0-----:R-:W-:-:S06]  /*0190*/  VIADD R8, R7, 0xffffffe ;  /* 0x0ffffffe07087836 */ /* 0x001fcc0000000000 */
[----:B------:R0:W1:Y:S02]  /*01a0*/  F2I.FTZ.U32.TRUNC.NTZ R9, R8 ;  /* 0x0000000800097305 */ /* 0x000064000021f000 */
[----:B0-----:R-:W-:Y:S01]  /*01b0*/  IMAD.MOV.U32 R8, RZ, RZ, RZ ;  /* 0x000000ffff087224 */ /* 0x001fe200078e00ff */
[----:B-1----:R-:W-:-:S05]  /*01c0*/  IADD3 R12, PT, PT, RZ, -R9, RZ ;  /* 0x80000009ff0c7210 */ /* 0x002fca0007ffe0ff */
[----:B------:R-:W-:-:S04]  /*01d0*/  IMAD R11, R12, R3, RZ ;  /* 0x000000030c0b7224 */ /* 0x000fc800078e02ff */
[----:B------:R-:W-:-:S06]  /*01e0*/  IMAD.HI.U32 R9, R9, R11, R8 ;  /* 0x0000000b09097227 */ /* 0x000fcc00078e0008 */
[----:B------:R-:W-:-:S04]  /*01f0*/  IMAD.HI.U32 R9, R9, R10, RZ ;  /* 0x0000000a09097227 */ /* 0x000fc800078e00ff */
[----:B------:R-:W-:-:S04]  /*0200*/  IMAD.MOV R11, RZ, RZ, -R9 ;  /* 0x000000ffff0b7224 */ /* 0x000fc800078e0a09 */
[----:B------:R-:W-:-:S05]  /*0210*/  IMAD R10, R3, R11, R10 ;  /* 0x0000000b030a7224 */ /* 0x000fca00078e020a */
[----:B------:R-:W-:-:S13]  /*0220*/  ISETP.GE.U32.AND P1, PT, R10, R3, PT ;  /* 0x000000030a00720c */ /* 0x000fda0003f26070 */
[----:B------:R-:W-:Y:S01]  /*0230*/  @P1 IADD3 R10, PT, PT, R10, -R3, RZ ;  /* 0x800000030a0a1210 */ /* 0x000fe20007ffe0ff */
[----:B------:R-:W-:-:S03]  /*0240*/  @P1 VIADD R9, R9, 0x1 ;  /* 0x0000000109091836 */ /* 0x000fc60000000000 */
[----:B------:R-:W-:-:S13]  /*0250*/  ISETP.GE.U32.AND P2, PT, R10, R3, PT ;  /* 0x000000030a00720c */ /* 0x000fda0003f46070 */
[----:B------:R-:W-:Y:S01]  /*0260*/  @P2 VIADD R9, R9, 0x1 ;  /* 0x0000000109092836 */ /* 0x000fe20000000000 */
[----:B------:R-:W-:-:S04]  /*0270*/  @!P3 LOP3.LUT R9, RZ, R3, RZ, 0x33, !PT ;  /* 0x00000003ff09b212 */ /* 0x000fc800078e33ff */
[C---:B------:R-:W-:Y:S02]  /*0280*/  ISETP.GE.U32.AND P1, PT, R9.reuse, 0x4, PT ;  /* 0x000000040900780c */ /* 0x040fe40003f26070 */
[----:B------:R-:W-:-:S04]  /*0290*/  VIMNMX.U32 R8, PT, PT, R9, 0x1, !PT ;  /* 0x0000000109087848 */ /* 0x000fc80007fe0000 */
[----:B------:R-:W-:-:S04]  /*02a0*/  LOP3.LUT R7, R8, 0x3, RZ, 0xc0, !PT ;  /* 0x0000000308077812 */ /* 0x000fc800078ec0ff */
[----:B------:R-:W-:-:S03]  /*02b0*/  ISETP.NE.AND P3, PT, R7, RZ, PT ;  /* 0x000000ff0700720c */ /* 0x000fc60003f65270 */
[----:B------:R-:W-:Y:S10]  /*02c0*/  @!P1 BRA `(.L_x_7) ;  /* 0x0000000400389947 */ /* 0x000ff40003800000 */
[----:B------:R-:W-:Y:S01]  /*02d0*/  LOP3.LUT R9, R8, 0xfffffffc, RZ, 0xc0, !PT ;  /* 0xfffffffc08097812 */ /* 0x000fe200078ec0ff */
[C---:B------:R-:W-:Y:S01]  /*02e0*/  VIADD R10, R4.reuse, 0x3 ;  /* 0x00000003040a7836 */ /* 0x040fe20000000000 */
[C---:B------:R-:W-:Y:S01]  /*02f0*/  IADD3 R14, PT, PT, R4.reuse, 0x2, RZ ;  /* 0x00000002040e7810 */ /* 0x040fe20007ffe0ff */
[----:B------:R-:W-:Y:S01]  /*0300*/  VIADD R12, R4, 0x4 ;  /* 0x00000004040c7836 */ /* 0x000fe20000000000 */
[CC--:B------:R-:W-:Y:S01]  /*0310*/  ISETP.GE.U32.AND P1, PT, R0.reuse, R3.reuse, PT ;  /* 0x000000030000720c */ /* 0x0c0fe20003f26070 */
[C---:B------:R-:W-:Y:S01]  /*0320*/  IMAD R11, R3.reuse, R4, R3 ;  /* 0x00000004030b7224 */ /* 0x040fe200078e0203 */
[CC--:B------:R-:W-:Y:S01]  /*0330*/  ISETP.GE.U32.AND P0, PT, R0.reuse, R3.reuse, PT ;  /* 0x000000030000720c */ /* 0x0c0fe20003f06070 */
[----:B------:R-:W-:Y:S01]  /*0340*/  IMAD.MOV R9, RZ, RZ, -R9 ;  /* 0x000000ffff097224 */ /* 0x000fe200078e0a09 */
[-C--:B------:R-:W-:Y:S01]  /*0350*/  ISETP.GE.U32.AND P2, PT, R0, R3.reuse, PT ;  /* 0x000000030000720c */ /* 0x080fe20003f46070 */
[-CC-:B------:R-:W-:Y:S01]  /*0360*/  IMAD R14, R14, R3.reuse, R0.reuse ;  /* 0x000000030e0e7224 */ /* 0x180fe200078e0200 */
[----:B------:R-:W-:Y:S01]  /*0370*/  LEA R8, R3, R6, 0x2 ;  /* 0x0000000603087211 */ /* 0x000fe200078e10ff */
[-CC-:B------:R-:W-:Y:S01]  /*0380*/  IMAD R10, R10, R3.reuse, R0.reuse ;  /* 0x000000030a0a7224 */ /* 0x180fe200078e0200 */
[----:B------:R-:W0:Y:S01]  /*0390*/  LDCU UR6, c[0x0][0x390] ;  /* 0x00007200ff0677ac */ /* 0x000e220008000800 */
[----:B------:R-:W-:-:S02]  /*03a0*/  IMAD R12, R12, R3, R0 ;  /* 0x000000030c0c7224 */ /* 0x000fc400078e0200 */
[----:B------:R-:W-:-:S07]  /*03b0*/  IMAD.IADD R4, R11, 0x1, R0 ;  /* 0x000000010b047824 */ /* 0x000fce00078e0200 */
.L_x_8:
[----:B0-----:R-:W-:-:S13]  /*03c0*/  ISETP.LT.AND P5, PT, R4, UR6, !P1 ;  /* 0x0000000604007c0c */ /* 0x001fda000cfa1270 */
[----:B------:R-:W0:Y:S02]  /*03d0*/  @P5 LDC.64 R18, c[0x0][0x380] ;  /* 0x0000e000ff125b82 */ /* 0x000e240000000a00 */
[----:B0-----:R-:W-:-:S06]  /*03e0*/  @P5 IMAD.WIDE R18, R4, 0x4, R18 ;  /* 0x0000000404125825 */ /* 0x001fcc00078e0212 */
[----:B------:R-:W2:Y:S01]  /*03f0*/  @P5 LDG.E R19, desc[UR8][R18.64] ;  /* 0x0000000812135981 */ /* 0x000ea2000c1e1900 */
[----:B------:R-:W-:Y:S02]  /*0400*/  ISETP.GE.OR P4, PT, R2, UR6, P0 ;  /* 0x0000000602007c0c */ /* 0x000fe40008786670 */
[----:B------:R-:W-:-:S11]  /*0410*/  PLOP3.LUT P1, PT, P2, PT, PT, 0x80, 0x8 ;  /* 0x000000000008781c */ /* 0x000fd6000172f070 */
[----:B-1----:R-:W0:Y:S01]  /*0420*/  @!P4 LDC.64 R16, c[0x0][0x388] ;  /* 0x0000e200ff10cb82 */ /* 0x002e220000000a00 */
[----:B------:R-:W-:Y:S01]  /*0430*/  @!P4 MOV R20, 0x40000000 ;  /* 0x400000000014c802 */ /* 0x000fe20000000f00 */
[----:B0-----:R-:W-:Y:S01]  /*0440*/  @!P4 IMAD.WIDE R16, R2, 0x4, R16 ;  /* 0x000000040210c825 */ /* 0x001fe200078e0210 */
[----:B--2---:R0:W-:Y:S05]  /*0450*/  @P5 STS [R8], R19 ;  /* 0x0000001308005388 */ /* 0x0041ea0000000800 */
[----:B------:R-:W-:Y:S08]  /*0460*/  BAR.SYNC.DEFER_BLOCKING 0x0 ;  /* 0x0000000000007b1d */ /* 0x000ff00000010000 */
[----:B0-----:R-:W0:Y:S01]  /*0470*/  @P5 LDC.64 R18, c[0x0][0x388] ;  /* 0x0000e200ff125b82 */ /* 0x001e220000000a00 */
[----:B------:R-:W1:Y:S02]  /*0480*/  @!P4 LDS R11, [R6] ;  /* 0x00000000060bc984 */ /* 0x000e640000000800 */
[----:B-1----:R-:W-:-:S05]  /*0490*/  @!P4 FFMA R11, R11, R20, 1 ;  /* 0x3f8000000b0bc423 */ /* 0x002fca0000000014 */
[----:B------:R0:W-:Y:S01]  /*04a0*/  @!P4 STG.E desc[UR8][R16.64], R11 ;  /* 0x0000000b1000c986 */ /* 0x0001e2000c101908 */
[----:B------:R-:W-:Y:S01]  /*04b0*/  BAR.SYNC.DEFER_BLOCKING 0x0 ;  /* 0x0000000000007b1d */ /* 0x000fe20000010000 */
[----:B------:R-:W-:-:S13]  /*04c0*/  ISETP.LT.AND P4, PT, R14, UR6, !P1 ;  /* 0x000000060e007c0c */ /* 0x000fda000cf81270 */
[----:B------:R-:W1:Y:S02]  /*04d0*/  @P4 LDC.64 R20, c[0x0][0x380] ;  /* 0x0000e000ff144b82 */ /* 0x000e640000000a00 */
[----:B-1----:R-:W-:-:S05]  /*04e0*/  @P4 IMAD.WIDE R20, R14, 0x4, R20 ;  /* 0x000000040e144825 */ /* 0x002fca00078e0214 */
[----:B------:R-:W2:Y:S01]  /*04f0*/  @P4 LDG.E R13, desc[UR8][R20.64] ;  /* 0x00000008140d4981 */ /* 0x000ea2000c1e1900 */
[----:B------:R-:W-:Y:S02]  /*0500*/  @P5 IMAD.MOV.U32 R22, RZ, RZ, 0x40000000 ;  /* 0x40000000ff165424 */ /* 0x000fe400078e00ff */
[----:B0-----:R-:W-:Y:S01]  /*0510*/  @P5 IMAD.WIDE R16, R4, 0x4, R18 ;  /* 0x0000000404105825 */ /* 0x001fe200078e0212 */
[----:B--2---:R-:W-:Y:S01]  /*0520*/  @P4 STS [R6], R13 ;  /* 0x0000000d06004388 */ /* 0x004fe20000000800 */
[----:B------:R-:W-:Y:S06]  /*0530*/  BAR.SYNC.DEFER_BLOCKING 0x0 ;  /* 0x0000000000007b1d */ /* 0x000fec0000010000 */
[----:B------:R-:W0:Y:S02]  /*0540*/  @P5 LDS R15, [R8] ;  /* 0x00000000080f5984 */ /* 0x000e240000000800 */
[----:B0-----:R-:W-:-:S05]  /*0550*/  @P5 FFMA R15, R15, R22, 1 ;  /* 0x3f8000000f0f5423 */ /* 0x001fca0000000016 */
[----:B------:R0:W-:Y:S01]  /*0560*/  @P5 STG.E desc[UR8][R16.64], R15 ;  /* 0x0000000f10005986 */ /* 0x0001e2000c101908 */
[----:B------:R-:W-:Y:S01]  /*0570*/  BAR.SYNC.DEFER_BLOCKING 0x0 ;  /* 0x0000000000007b1d */ /* 0x000fe20000010000 */
[----:B------:R-:W-:-:S13]  /*0580*/  ISETP.LT.AND P5, PT, R10, UR6, !P1 ;  /* 0x000000060a007c0c */ /* 0x000fda000cfa1270 */
[----:B------:R-:W1:Y:S02]  /*0590*/  @P5 LDC.64 R18, c[0x0][0x380] ;  /* 0x0000e000ff125b82 */ /* 0x000e640000000a00 */
[----:B-1----:R-:W-:-:S06]  /*05a0*/  @P5 IMAD.WIDE R20, R10, 0x4, R18 ;  /* 0x000000040a145825 */ /* 0x002fcc00078e0212 */
[----:B------:R-:W0:Y:S01]  /*05b0*/  @P4 LDC.64 R18, c[0x0][0x388] ;  /* 0x0000e200ff124b82 */ /* 0x000e220000000a00 */
[----:B------:R-:W2:Y:S01]  /*05c0*/  @P5 LDG.E R11, desc[UR8][R20.64] ;  /* 0x00000008140b5981 */ /* 0x000ea2000c1e1900 */
[----:B------:R-:W-:Y:S01]  /*05d0*/  @P4 MOV R22, 0x40000000 ;  /* 0x4000000000164802 */ /* 0x000fe20000000f00 */
[----:B0-----:R-:W-:Y:S02]  /*05e0*/  @P4 IMAD.WIDE R16, R14, 0x4, R18 ;  /* 0x000000040e104825 */ /* 0x001fe400078e0212 */
[----:B--2---:R-:W-:Y:S03]  /*05f0*/  @P5 STS [R8], R11 ;  /* 0x0000000b08005388 */ /* 0x004fe60000000800 */
[----:B------:R-:W-:Y:S06]  /*0600*/  BAR.SYNC.DEFER_BLOCKING 0x0 ;  /* 0x0000000000007b1d */ /* 0x000fec0000010000 */
[----:B------:R-:W0:Y:S02]  /*0610*/  @P4 LDS R13, [R6] ;  /* 0x00000000060d4984 */ /* 0x000e240000000800 */
[----:B0-----:R-:W-:-:S05]  /*0620*/  @P4 FFMA R13, R13, R22, 1 ;  /* 0x3f8000000d0d4423 */ /* 0x001fca0000000016 */
[----:B------:R0:W-:Y:S01]  /*0630*/  @P4 STG.E desc[UR8][R16.64], R13 ;  /* 0x0000000d10004986 */ /* 0x0001e2000c101908 */
[----:B------:R-:W-:Y:S01]  /*0640*/  BAR.SYNC.DEFER_BLOCKING 0x0 ;  /* 0x0000000000007b1d */ /* 0x000fe20000010000 */
[----:B------:R-:W-:-:S13]  /*0650*/  ISETP.GE.OR P4, PT, R12, UR6, P0 ;  /* 0x000000060c007c0c */ /* 0x000fda0008786670 */
[----:B------:R-:W1:Y:S02]  /*0660*/  @!P4 LDC.64 R18, c[0x0][0x380] ;  /* 0x0000e000ff12cb82 */ /* 0x000e640000000a00 */
[----:B-1----:R-:W-:-:S06]  /*0670*/  @!P4 IMAD.WIDE R20, R12, 0x4, R18 ;  /* 0x000000040c14c825 */ /* 0x002fcc00078e0212 */
[----:B------:R-:W0:Y:S01]  /*0680*/  @P5 LDC.64 R18, c[0x0][0x388] ;  /* 0x0000e200ff125b82 */ /* 0x000e220000000a00 */
[----:B------:R-:W2:Y:S01]  /*0690*/  @!P4 LDG.E R21, desc[UR8][R20.64] ;  /* 0x000000081415c981 */ /* 0x000ea2000c1e1900 */
[----:B------:R-:W-:Y:S01]  /*06a0*/  IADD3 R9, PT, PT, R9, 0x4, RZ ;  /* 0x0000000409097810 */ /* 0x000fe20007ffe0ff */
[----:B------:R-:W-:Y:S01]  /*06b0*/  @P5 IMAD.MOV.U32 R22, RZ, RZ, 0x40000000 ;  /* 0x40000000ff165424 */ /* 0x000fe200078e00ff */
[C-C-:B------:R-:W-:Y:S01]  /*06c0*/  IADD3 R2, PT, PT, R3.reuse, R2, R3.reuse ;  /* 0x0000000203027210 */ /* 0x140fe20007ffe003 */
[C---:B------:R-:W-:Y:S01]  /*06d0*/  IMAD R4, R3.reuse, 0x4, R4 ;  /* 0x0000000403047824 */ /* 0x040fe200078e0204 */
[C---:B------:R-:W-:Y:S01]  /*06e0*/  LEA R12, R3.reuse, R12, 0x2 ;  /* 0x0000000c030c7211 */ /* 0x040fe200078e10ff */
[C---:B------:R-:W-:Y:S01]  /*06f0*/  IMAD R14, R3.reuse, 0x4, R14 ;  /* 0x00000004030e7824 */ /* 0x040fe200078e020e */
[C---:B------:R-:W-:Y:S01]  /*0700*/  IADD3 R2, PT, PT, R3.reuse, R2, R3 ;  /* 0x0000000203027210 */ /* 0x040fe20007ffe003 */
[----:B0-----:R-:W-:Y:S01]  /*0710*/  @P5 IMAD.WIDE R16, R10, 0x4, R18 ;  /* 0x000000040a105825 */ /* 0x001fe200078e0212 */
[----:B------:R-:W-:Y:S01]  /*0720*/  LEA R10, R3, R10, 0x2 ;  /* 0x0000000a030a7211 */ /* 0x000fe200078e10ff */
[----:B--2---:R-:W-:Y:S01]  /*0730*/  @!P4 STS [R6], R21 ;  /* 0x000000150600c388 */ /* 0x004fe20000000800 */
[----:B------:R-:W-:Y:S01]  /*0740*/  BAR.SYNC.DEFER_BLOCKING 0x0 ;  /* 0x0000000000007b1d */ /* 0x000fe20000010000 */
[----:B------:R-:W-:-:S05]  /*0750*/  ISETP.NE.AND P4, PT, R9, RZ, PT ;  /* 0x000000ff0900720c */ /* 0x000fca0003f85270 */
[----:B------:R-:W0:Y:S02]  /*0760*/  @P5 LDS R11, [R8] ;  /* 0x00000000080b5984 */ /* 0x000e240000000800 */
[----:B0-----:R-:W-:-:S05]  /*0770*/  @P5 FFMA R11, R11, R22, 1 ;  /* 0x3f8000000b0b5423 */ /* 0x001fca0000000016 */
[----:B------:R1:W-:Y:S01]  /*0780*/  @P5 STG.E desc[UR8][R16.64], R11 ;  /* 0x0000000b10005986 */ /* 0x0003e2000c101908 */
[----:B------:R-:W-:Y:S06]  /*0790*/  BAR.SYNC.DEFER_BLOCKING 0x0 ;  /* 0x0000000000007b1d */ /* 0x000fec0000010000 */
[----:B------:R-:W-:Y:S05]  /*07a0*/  @P4 BRA `(.L_x_8) ;  /* 0xfffffffc00044947 */ /* 0x000fea000383ffff */
.L_x_7:
[----:B------:R-:W-:Y:S05]  /*07b0*/  @!P3 BRA `(.L_x_6) ;  /* 0x000000000084b947 */ /* 0x000fea0003800000 */
[----:B------:R-:W0:Y:S01]  /*07c0*/  S2R R4, SR_CgaCtaId ;  /* 0x0000000000047919 */ /* 0x000e220000008800 */
[----:B-1----:R-:W-:Y:S01]  /*07d0*/  MOV R11, 0x400 ;  /* 0x00000400000b7802 */ /* 0x002fe20000000f00 */
[----:B------:R-:W-:Y:S01]  /*07e0*/  IMAD.MOV R10, RZ, RZ, -R7 ;  /* 0x000000ffff0a7224 */ /* 0x000fe200078e0a07 */
[----:B------:R-:W-:Y:S01]  /*07f0*/  ISETP.GE.U32.AND P1, PT, R0, R3, PT ;  /* 0x000000030000720c */ /* 0x000fe20003f26070 */
[----:B------:R-:W1:Y:S01]  /*0800*/  LDCU UR6, c[0x0][0x390] ;  /* 0x00007200ff0677ac */ /* 0x000e620008000800 */
[----:B0-----:R-:W-:Y:S02]  /*0810*/  LEA R11, R4, R11, 0x18 ;  /* 0x0000000b040b7211 */ /* 0x001fe400078ec0ff */
[----:B------:R-:W-:-:S03]  /*0820*/  IADD3 R4, PT, PT, R2, R3, RZ ;  /* 0x0000000302047210 */ /* 0x000fc60007ffe0ff */
[----:B-1----:R-:W-:-:S07]  /*0830*/  IMAD R8, R3, 0x4, R11 ;  /* 0x0000000403087824 */ /* 0x002fce00078e020b */
.L_x_9:
[----:B------:R-:W-:-:S13]  /*0840*/  ISETP.GE.OR P2, PT, R4, UR6, P0 ;  /* 0x0000000604007c0c */ /* 0x000fda0008746670 */
[----:B0-----:R-:W0:Y:S02]  /*0850*/  @!P2 LDC.64 R6, c[0x0][0x380] ;  /* 0x0000e000ff06ab82 */ /* 0x001e240000000a00 */
[----:B0-----:R-:W-:-:S05]  /*0860*/  @!P2 IMAD.WIDE R6, R4, 0x4, R6 ;  /* 0x000000040406a825 */ /* 0x001fca00078e0206 */
[----:B------:R0:W2:Y:S01]  /*0870*/  @!P2 LDG.E R12, desc[UR8][R6.64] ;  /* 0x00000008060ca981 */ /* 0x0000a2000c1e1900 */
[----:B------:R-:W-:Y:S01]  /*0880*/  MOV R5, R8 ;  /* 0x0000000800057202 */ /* 0x000fe20000000f00 */
[----:B------:R-:W-:Y:S01]  /*0890*/  IMAD.IADD R4, R3, 0x1, R4 ;  /* 0x0000000103047824 */ /* 0x000fe200078e0204 */
[----:B------:R-:W-:Y:S02]  /*08a0*/  PLOP3.LUT P0, PT, P1, PT, PT, 0x80, 0x8 ;  /* 0x000000000008781c */ /* 0x000fe40000f0f070 */
[----:B------:R-:W-:Y:S01]  /*08b0*/  IADD3 R10, PT, PT, R10, 0x1, RZ ;  /* 0x000000010a0a7810 */ /* 0x000fe20007ffe0ff */
[----:B------:R-:W-:Y:S01]  /*08c0*/  @!P2 IMAD R13, R0, 0x4, R5 ;  /* 0x00000004000da824 */ /* 0x000fe200078e0205 */
[----:B------:R-:W-:-:S13]  /*08d0*/  ISETP.GE.OR P3, PT, R2, UR6, P0 ;  /* 0x0000000602007c0c */ /* 0x000fda0008766670 */
[-C--:B------:R-:W-:Y:S01]  /*08e0*/  @!P3 LEA R14, R0, R11.reuse, 0x2 ;  /* 0x0000000b000eb211 */ /* 0x080fe200078e10ff */
[----:B------:R-:W0:Y:S01]  /*08f0*/  @!P3 LDC.64 R8, c[0x0][0x388] ;  /* 0x0000e200ff08bb82 */ /* 0x000e220000000a00 */
[----:B------:R-:W-:Y:S02]  /*0900*/  @!P3 IMAD.MOV.U32 R15, RZ, RZ, 0x40000000 ;  /* 0x40000000ff0fb424 */ /* 0x000fe400078e00ff */
[----:B0-----:R-:W-:Y:S01]  /*0910*/  @!P3 IMAD.WIDE R6, R2, 0x4, R8 ;  /* 0x000000040206b825 */ /* 0x001fe200078e0208 */
[----:B------:R-:W-:Y:S02]  /*0920*/  MOV R8, R11 ;  /* 0x0000000b00087202 */ /* 0x000fe40000000f00 */
[----:B------:R-:W-:Y:S01]  /*0930*/  MOV R11, R5 ;  /* 0x00000005000b7202 */ /* 0x000fe20000000f00 */
[----:B------:R-:W-:Y:S01]  /*0940*/  IMAD.IADD R2, R3, 0x1, R2 ;  /* 0x0000000103027824 */ /* 0x000fe200078e0202 */
[----:B--2---:R-:W-:Y:S01]  /*0950*/  @!P2 STS [R13], R12 ;  /* 0x0000000c0d00a388 */ /* 0x004fe20000000800 */
[----:B------:R-:W-:Y:S01]  /*0960*/  BAR.SYNC.DEFER_BLOCKING 0x0 ;  /* 0x0000000000007b1d */ /* 0x000fe20000010000 */
[----:B------:R-:W-:-:S05]  /*0970*/  ISETP.NE.AND P2, PT, R10, RZ, PT ;  /* 0x000000ff0a00720c */ /* 0x000fca0003f45270 */
[----:B------:R-:W0:Y:S02]  /*0980*/  @!P3 LDS R14, [R14] ;  /* 0x000000000e0eb984 */ /* 0x000e240000000800 */
[----:B0-----:R-:W-:-:S05]  /*0990*/  @!P3 FFMA R9, R14, R15, 1 ;  /* 0x3f8000000e09b423 */ /* 0x001fca000000000f */
[----:B------:R0:W-:Y:S01]  /*09a0*/  @!P3 STG.E desc[UR8][R6.64], R9 ;  /* 0x000000090600b986 */ /* 0x0001e2000c101908 */
[----:B------:R-:W-:Y:S06]  /*09b0*/  BAR.SYNC.DEFER_BLOCKING 0x0 ;  /* 0x0000000000007b1d */ /* 0x000fec0000010000 */
[----:B------:R-:W-:Y:S05]  /*09c0*/  @P2 BRA `(.L_x_9) ;  /* 0xfffffffc009c2947 */ /* 0x000fea000383ffff */
.L_x_6:
[----:B------:R-:W-:-:S13]  /*09d0*/  ISETP.GE.OR P0, PT, R2, UR6, P0 ;  /* 0x0000000602007c0c */ /* 0x000fda0008706670 */
[----:B------:R-:W-:Y:S05]  /*09e0*/  @P0 EXIT ;  /* 0x000000000000094d */ /* 0x000fea0003800000 */
[----:B------:R-:W-:Y:S02]  /*09f0*/  IMAD R0, R0, 0x4, R5 ;  /* 0x0000000400007824 */ /* 0x000fe400078e0205 */
[----:B0-----:R-:W-:Y:S01]  /*0a00*/  HFMA2 R7, -RZ, RZ, 2, 0 ;  /* 0x40000000ff077431 */ /* 0x001fe200000001ff */
[----:B------:R-:W0:Y:S03]  /*0a10*/  LDC.64 R4, c[0x0][0x388] ;  /* 0x0000e200ff047b82 */ /* 0x000e260000000a00 */
[----:B------:R-:W2:Y:S01]  /*0a20*/  LDS R0, [R0] ;  /* 0x0000000000007984 */ /* 0x000ea20000000800 */
[----:B0-----:R-:W-:-:S04]  /*0a30*/  IMAD.WIDE R2, R2, 0x4, R4 ;  /* 0x0000000402027825 */ /* 0x001fc800078e0204 */
[----:B--2---:R-:W-:-:S05]  /*0a40*/  FFMA R5, R0, R7, 1 ;  /* 0x3f80000000057423 */ /* 0x004fca0000000007 */
[----:B------:R-:W-:Y:S01]  /*0a50*/  STG.E desc[UR8][R2.64], R5 ;  /* 0x0000000502007986 */ /* 0x000fe2000c101908 */
[----:B------:R-:W-:Y:S05]  /*0a60*/  EXIT ;  /* 0x000000000000794d */ /* 0x000fea0003800000 */
.L_x_10:
        /* <DEDUP_REMOVED lines=9> */
.L_x_14:


//--------------------- .nv.shared._Z22simple_pipeline_kernelPfS_i --------------------------
	.section	.nv.shared._Z22simple_pipeline_kernelPfS_i,"aw",@nobits
	.sectionflags	@""
	.align	16
	.zero		1024


//--------------------- .nv.shared.reserved.0     --------------------------
	.section	.nv.shared.reserved.0,"aw",@nobits
	.weak		__nv_reservedSMEM_offset_0_alias
	.size		__nv_reservedSMEM_offset_0_alias, 0, 64
	.other		__nv_reservedSMEM_offset_0_alias,@"STO_CUDA_RESERVED_SHARED STV_DEFAULT"
__nv_reservedSMEM_offset_0_alias:
	.zero		0
	.zero		64


//--------------------- .nv.shared._Z14pipelined_gemmPfS_S_i --------------------------
	.section	.nv.shared._Z14pipelined_gemmPfS_S_i,"aw",@nobits
	.sectionflags	@""
	.align	16
.nv.shared._Z14pipelined_gemmPfS_S_i:
	.zero		3200


//--------------------- .nv.shared._Z20non_pipelined_kernelPfS_i --------------------------
	.section	.nv.shared._Z20non_pipelined_kernelPfS_i,"aw",@nobits
	.sectionflags	@""
	.align	16
	.zero		1024


//--------------------- .nv.shared._Z22basic_pipelined_kernelPfS_i --------------------------
	.section	.nv.shared._Z22basic_pipelined_kernelPfS_i,"aw",@nobits
	.sectionflags	@""
	.align	16
	.zero		1024


//--------------------- .nv.constant0._Z22simple_pipeline_kernelPfS_i --------------------------
	.section	.nv.constant0._Z22simple_pipeline_kernelPfS_i,"a",@progbits
	.sectionflags	@""
	.align	4
.nv.constant0._Z22simple_pipeline_kernelPfS_i:
	.zero		916


//--------------------- .nv.constant0._Z14pipelined_gemmPfS_S_i --------------------------
	.section	.nv.constant0._Z14pipelined_gemmPfS_S_i,"a",@progbits
	.sectionflags	@""
	.align	4
.nv.constant0._Z14pipelined_gemmPfS_S_i:
	.zero		924


//--------------------- .nv.constant0._Z20non_pipelined_kernelPfS_i --------------------------
	.section	.nv.constant0._Z20non_pipelined_kernelPfS_i,"a",@progbits
	.sectionflags	@""
	.align	4
.nv.constant0._Z20non_pipelined_kernelPfS_i:
	.zero		916


//--------------------- .nv.constant0._Z22basic_pipelined_kernelPfS_i --------------------------
	.section	.nv.constant0._Z22basic_pipelined_kernelPfS_i,"a",@progbits
	.sectionflags	@""
	.align	4
.nv.constant0._Z22basic_pipelined_kernelPfS_i:
	.zero		916


//--------------------- SYMBOLS --------------------------

	.type		.nv.reservedSmem.offset0,@object
	.size		.nv.reservedSmem.offset0,0x4
	.type		.nv.reservedSmem.cap,@object
	.size		.nv.reservedSmem.cap,0x4
